//
// Generated by NVIDIA NVVM Compiler
//
// Compiler Build ID: CL-36424714
// Cuda compilation tools, release 13.0, V13.0.88
// Based on NVVM 20.0.0
//

.version 9.0
.target sm_100
.address_size 64

	// .globl	_Z6kernelPfS_
.global .align 1 .b8 _ZN34_INTERNAL_6019475f_4_k_cu_d4fcf3aa4cuda3std3__45__cpo5beginE[1];
.global .align 1 .b8 _ZN34_INTERNAL_6019475f_4_k_cu_d4fcf3aa4cuda3std3__45__cpo3endE[1];
.global .align 1 .b8 _ZN34_INTERNAL_6019475f_4_k_cu_d4fcf3aa4cuda3std3__45__cpo6cbeginE[1];
.global .align 1 .b8 _ZN34_INTERNAL_6019475f_4_k_cu_d4fcf3aa4cuda3std3__45__cpo4cendE[1];
.global .align 1 .b8 _ZN34_INTERNAL_6019475f_4_k_cu_d4fcf3aa4cuda3std3__45__cpo6rbeginE[1];
.global .align 1 .b8 _ZN34_INTERNAL_6019475f_4_k_cu_d4fcf3aa4cuda3std3__45__cpo4rendE[1];
.global .align 1 .b8 _ZN34_INTERNAL_6019475f_4_k_cu_d4fcf3aa4cuda3std3__45__cpo7crbeginE[1];
.global .align 1 .b8 _ZN34_INTERNAL_6019475f_4_k_cu_d4fcf3aa4cuda3std3__45__cpo5crendE[1];
.global .align 1 .b8 _ZN34_INTERNAL_6019475f_4_k_cu_d4fcf3aa4cuda3std3__436_GLOBAL__N__6019475f_4_k_cu_d4fcf3aa6ignoreE[1];
.global .align 1 .b8 _ZN34_INTERNAL_6019475f_4_k_cu_d4fcf3aa4cuda3std3__419piecewise_constructE[1];
.global .align 1 .b8 _ZN34_INTERNAL_6019475f_4_k_cu_d4fcf3aa4cuda3std3__48in_placeE[1];
.global .align 1 .b8 _ZN34_INTERNAL_6019475f_4_k_cu_d4fcf3aa4cuda3std3__420unreachable_sentinelE[1];
.global .align 1 .b8 _ZN34_INTERNAL_6019475f_4_k_cu_d4fcf3aa4cuda3std3__47nulloptE[1];
.global .align 1 .b8 _ZN34_INTERNAL_6019475f_4_k_cu_d4fcf3aa4cuda3std3__48unexpectE[1];
.global .align 1 .b8 _ZN34_INTERNAL_6019475f_4_k_cu_d4fcf3aa4cuda3std6ranges3__45__cpo4swapE[1];
.global .align 1 .b8 _ZN34_INTERNAL_6019475f_4_k_cu_d4fcf3aa4cuda3std6ranges3__45__cpo9iter_moveE[1];
.global .align 1 .b8 _ZN34_INTERNAL_6019475f_4_k_cu_d4fcf3aa4cuda3std6ranges3__45__cpo5beginE[1];
.global .align 1 .b8 _ZN34_INTERNAL_6019475f_4_k_cu_d4fcf3aa4cuda3std6ranges3__45__cpo3endE[1];
.global .align 1 .b8 _ZN34_INTERNAL_6019475f_4_k_cu_d4fcf3aa4cuda3std6ranges3__45__cpo6cbeginE[1];
.global .align 1 .b8 _ZN34_INTERNAL_6019475f_4_k_cu_d4fcf3aa4cuda3std6ranges3__45__cpo4cendE[1];
.global .align 1 .b8 _ZN34_INTERNAL_6019475f_4_k_cu_d4fcf3aa4cuda3std6ranges3__45__cpo7advanceE[1];
.global .align 1 .b8 _ZN34_INTERNAL_6019475f_4_k_cu_d4fcf3aa4cuda3std6ranges3__45__cpo9iter_swapE[1];
.global .align 1 .b8 _ZN34_INTERNAL_6019475f_4_k_cu_d4fcf3aa4cuda3std6ranges3__45__cpo4nextE[1];
.global .align 1 .b8 _ZN34_INTERNAL_6019475f_4_k_cu_d4fcf3aa4cuda3std6ranges3__45__cpo4prevE[1];
.global .align 1 .b8 _ZN34_INTERNAL_6019475f_4_k_cu_d4fcf3aa4cuda3std6ranges3__45__cpo4dataE[1];
.global .align 1 .b8 _ZN34_INTERNAL_6019475f_4_k_cu_d4fcf3aa4cuda3std6ranges3__45__cpo5cdataE[1];
.global .align 1 .b8 _ZN34_INTERNAL_6019475f_4_k_cu_d4fcf3aa4cuda3std6ranges3__45__cpo4sizeE[1];
.global .align 1 .b8 _ZN34_INTERNAL_6019475f_4_k_cu_d4fcf3aa4cuda3std6ranges3__45__cpo5ssizeE[1];
.global .align 1 .b8 _ZN34_INTERNAL_6019475f_4_k_cu_d4fcf3aa4cuda3std6ranges3__45__cpo8distanceE[1];
.global .align 1 .b8 _ZN34_INTERNAL_6019475f_4_k_cu_d4fcf3aa6thrust24THRUST_300001_SM_1000_NS8cuda_cub3parE[1];
.global .align 1 .b8 _ZN34_INTERNAL_6019475f_4_k_cu_d4fcf3aa6thrust24THRUST_300001_SM_1000_NS8cuda_cub10par_nosyncE[1];
.global .align 1 .b8 _ZN34_INTERNAL_6019475f_4_k_cu_d4fcf3aa6thrust24THRUST_300001_SM_1000_NS6system6detail10sequential3seqE[1];
.global .align 1 .b8 _ZN34_INTERNAL_6019475f_4_k_cu_d4fcf3aa6thrust24THRUST_300001_SM_1000_NS12placeholders2_1E[1];
.global .align 1 .b8 _ZN34_INTERNAL_6019475f_4_k_cu_d4fcf3aa6thrust24THRUST_300001_SM_1000_NS12placeholders2_2E[1];
.global .align 1 .b8 _ZN34_INTERNAL_6019475f_4_k_cu_d4fcf3aa6thrust24THRUST_300001_SM_1000_NS12placeholders2_3E[1];
.global .align 1 .b8 _ZN34_INTERNAL_6019475f_4_k_cu_d4fcf3aa6thrust24THRUST_300001_SM_1000_NS12placeholders2_4E[1];
.global .align 1 .b8 _ZN34_INTERNAL_6019475f_4_k_cu_d4fcf3aa6thrust24THRUST_300001_SM_1000_NS12placeholders2_5E[1];
.global .align 1 .b8 _ZN34_INTERNAL_6019475f_4_k_cu_d4fcf3aa6thrust24THRUST_300001_SM_1000_NS12placeholders2_6E[1];
.global .align 1 .b8 _ZN34_INTERNAL_6019475f_4_k_cu_d4fcf3aa6thrust24THRUST_300001_SM_1000_NS12placeholders2_7E[1];
.global .align 1 .b8 _ZN34_INTERNAL_6019475f_4_k_cu_d4fcf3aa6thrust24THRUST_300001_SM_1000_NS12placeholders2_8E[1];
.global .align 1 .b8 _ZN34_INTERNAL_6019475f_4_k_cu_d4fcf3aa6thrust24THRUST_300001_SM_1000_NS12placeholders2_9E[1];
.global .align 1 .b8 _ZN34_INTERNAL_6019475f_4_k_cu_d4fcf3aa6thrust24THRUST_300001_SM_1000_NS12placeholders3_10E[1];
.global .align 1 .b8 _ZN34_INTERNAL_6019475f_4_k_cu_d4fcf3aa6thrust24THRUST_300001_SM_1000_NS3seqE[1];

.visible .entry _Z6kernelPfS_(
	.param .u64 .ptr .align 1 _Z6kernelPfS__param_0,
	.param .u64 .ptr .align 1 _Z6kernelPfS__param_1
)
{
	.reg .b32 	%r<5>;
	.reg .b32 	%f<4>;
	.reg .b64 	%rd<8>;

	ld.param.u64 	%rd1, [_Z6kernelPfS__param_0];
	ld.param.u64 	%rd2, [_Z6kernelPfS__param_1];
	cvta.to.global.u64 	%rd3, %rd1;
	cvta.to.global.u64 	%rd4, %rd2;
	mov.u32 	%r1, %ntid.x;
	mov.u32 	%r2, %ctaid.x;
	mov.u32 	%r3, %tid.x;
	mad.lo.s32 	%r4, %r1, %r2, %r3;
	mul.wide.u32 	%rd5, %r4, 4;
	add.s64 	%rd6, %rd4, %rd5;
	ld.global.f32 	%f1, [%rd6];
	add.s64 	%rd7, %rd3, %rd5;
	ld.global.f32 	%f2, [%rd7];
	add.f32 	%f3, %f1, %f2;
	st.global.f32 	[%rd7], %f3;
	ret;

}
	// .globl	_ZN3cub18CUB_300001_SM_10006detail11EmptyKernelIvEEvv
.visible .entry _ZN3cub18CUB_300001_SM_10006detail11EmptyKernelIvEEvv()
{


	ret;

}
	// .globl	_ZN3cub18CUB_300001_SM_10006detail8for_each13static_kernelINS2_12policy_hub_t12policy_500_tEmN6thrust24THRUST_300001_SM_1000_NS8cuda_cub6__fill7functorINS7_6detail15normal_iteratorINS7_10device_ptrIfEEEEfEEEEvT0_T1_
.visible .entry _ZN3cub18CUB_300001_SM_10006detail8for_each13static_kernelINS2_12policy_hub_t12policy_500_tEmN6thrust24THRUST_300001_SM_1000_NS8cuda_cub6__fill7functorINS7_6detail15normal_iteratorINS7_10device_ptrIfEEEEfEEEEvT0_T1_(
	.param .u64 _ZN3cub18CUB_300001_SM_10006detail8for_each13static_kernelINS2_12policy_hub_t12policy_500_tEmN6thrust24THRUST_300001_SM_1000_NS8cuda_cub6__fill7functorINS7_6detail15normal_iteratorINS7_10device_ptrIfEEEEfEEEEvT0_T1__param_0,
	.param .align 8 .b8 _ZN3cub18CUB_300001_SM_10006detail8for_each13static_kernelINS2_12policy_hub_t12policy_500_tEmN6thrust24THRUST_300001_SM_1000_NS8cuda_cub6__fill7functorINS7_6detail15normal_iteratorINS7_10device_ptrIfEEEEfEEEEvT0_T1__param_1[16]
)
.maxntid 256
{
	.reg .pred 	%p<4>;
	.reg .b16 	%rs<5>;
	.reg .b32 	%r<10>;
	.reg .b32 	%f<3>;
	.reg .b64 	%rd<16>;

	ld.param.f32 	%f2, [_ZN3cub18CUB_300001_SM_10006detail8for_each13static_kernelINS2_12policy_hub_t12policy_500_tEmN6thrust24THRUST_300001_SM_1000_NS8cuda_cub6__fill7functorINS7_6detail15normal_iteratorINS7_10device_ptrIfEEEEfEEEEvT0_T1__param_1+8];
	ld.param.u64 	%rd4, [_ZN3cub18CUB_300001_SM_10006detail8for_each13static_kernelINS2_12policy_hub_t12policy_500_tEmN6thrust24THRUST_300001_SM_1000_NS8cuda_cub6__fill7functorINS7_6detail15normal_iteratorINS7_10device_ptrIfEEEEfEEEEvT0_T1__param_1];
	ld.param.u64 	%rd5, [_ZN3cub18CUB_300001_SM_10006detail8for_each13static_kernelINS2_12policy_hub_t12policy_500_tEmN6thrust24THRUST_300001_SM_1000_NS8cuda_cub6__fill7functorINS7_6detail15normal_iteratorINS7_10device_ptrIfEEEEfEEEEvT0_T1__param_0];
	mov.u32 	%r7, %ctaid.x;
	mul.wide.u32 	%rd1, %r7, 512;
	sub.s64 	%rd2, %rd5, %rd1;
	setp.lt.u64 	%p1, %rd2, 512;
	@%p1 bra 	$L__BB2_2;
	mov.u32 	%r9, %tid.x;
	cvta.to.global.u64 	%rd11, %rd4;
	cvt.u64.u32 	%rd12, %r9;
	add.s64 	%rd13, %rd1, %rd12;
	shl.b64 	%rd14, %rd13, 2;
	add.s64 	%rd15, %rd11, %rd14;
	st.global.f32 	[%rd15], %f2;
	st.global.f32 	[%rd15+1024], %f2;
	bra.uni 	$L__BB2_6;
$L__BB2_2:
	cvta.to.global.u64 	%rd6, %rd4;
	mov.u32 	%r1, %tid.x;
	cvt.u64.u32 	%rd7, %r1;
	setp.le.u64 	%p2, %rd2, %rd7;
	add.s64 	%rd8, %rd1, %rd7;
	shl.b64 	%rd9, %rd8, 2;
	add.s64 	%rd3, %rd6, %rd9;
	@%p2 bra 	$L__BB2_4;
	st.global.f32 	[%rd3], %f2;
$L__BB2_4:
	add.s32 	%r8, %r1, 256;
	cvt.u64.u32 	%rd10, %r8;
	setp.le.u64 	%p3, %rd2, %rd10;
	@%p3 bra 	$L__BB2_6;
	st.global.f32 	[%rd3+1024], %f2;
$L__BB2_6:
	ret;

}
	// .globl	_ZN3cub18CUB_300001_SM_10006detail8for_each13static_kernelINS2_12policy_hub_t12policy_500_tEmN6thrust24THRUST_300001_SM_1000_NS8cuda_cub20__uninitialized_fill7functorINS7_10device_ptrIfEEfEEEEvT0_T1_
.visible .entry _ZN3cub18CUB_300001_SM_10006detail8for_each13static_kernelINS2_12policy_hub_t12policy_500_tEmN6thrust24THRUST_300001_SM_1000_NS8cuda_cub20__uninitialized_fill7functorINS7_10device_ptrIfEEfEEEEvT0_T1_(
	.param .u64 _ZN3cub18CUB_300001_SM_10006detail8for_each13static_kernelINS2_12policy_hub_t12policy_500_tEmN6thrust24THRUST_300001_SM_1000_NS8cuda_cub20__uninitialized_fill7functorINS7_10device_ptrIfEEfEEEEvT0_T1__param_0,
	.param .align 8 .b8 _ZN3cub18CUB_300001_SM_10006detail8for_each13static_kernelINS2_12policy_hub_t12policy_500_tEmN6thrust24THRUST_300001_SM_1000_NS8cuda_cub20__uninitialized_fill7functorINS7_10device_ptrIfEEfEEEEvT0_T1__param_1[16]
)
.maxntid 256
{
	.reg .pred 	%p<4>;
	.reg .b16 	%rs<5>;
	.reg .b32 	%r<10>;
	.reg .b32 	%f<3>;
	.reg .b64 	%rd<16>;

	ld.param.f32 	%f2, [_ZN3cub18CUB_300001_SM_10006detail8for_each13static_kernelINS2_12policy_hub_t12policy_500_tEmN6thrust24THRUST_300001_SM_1000_NS8cuda_cub20__uninitialized_fill7functorINS7_10device_ptrIfEEfEEEEvT0_T1__param_1+8];
	ld.param.u64 	%rd4, [_ZN3cub18CUB_300001_SM_10006detail8for_each13static_kernelINS2_12policy_hub_t12policy_500_tEmN6thrust24THRUST_300001_SM_1000_NS8cuda_cub20__uninitialized_fill7functorINS7_10device_ptrIfEEfEEEEvT0_T1__param_1];
	ld.param.u64 	%rd5, [_ZN3cub18CUB_300001_SM_10006detail8for_each13static_kernelINS2_12policy_hub_t12policy_500_tEmN6thrust24THRUST_300001_SM_1000_NS8cuda_cub20__uninitialized_fill7functorINS7_10device_ptrIfEEfEEEEvT0_T1__param_0];
	mov.u32 	%r7, %ctaid.x;
	mul.wide.u32 	%rd1, %r7, 512;
	sub.s64 	%rd2, %rd5, %rd1;
	setp.lt.u64 	%p1, %rd2, 512;
	@%p1 bra 	$L__BB3_2;
	mov.u32 	%r9, %tid.x;
	cvta.to.global.u64 	%rd11, %rd4;
	cvt.u64.u32 	%rd12, %r9;
	add.s64 	%rd13, %rd1, %rd12;
	shl.b64 	%rd14, %rd13, 2;
	add.s64 	%rd15, %rd11, %rd14;
	st.global.f32 	[%rd15], %f2;
	st.global.f32 	[%rd15+1024], %f2;
	bra.uni 	$L__BB3_6;
$L__BB3_2:
	cvta.to.global.u64 	%rd6, %rd4;
	mov.u32 	%r1, %tid.x;
	cvt.u64.u32 	%rd7, %r1;
	setp.le.u64 	%p2, %rd2, %rd7;
	add.s64 	%rd8, %rd1, %rd7;
	shl.b64 	%rd9, %rd8, 2;
	add.s64 	%rd3, %rd6, %rd9;
	@%p2 bra 	$L__BB3_4;
	st.global.f32 	[%rd3], %f2;
$L__BB3_4:
	add.s32 	%r8, %r1, 256;
	cvt.u64.u32 	%rd10, %r8;
	setp.le.u64 	%p3, %rd2, %rd10;
	@%p3 bra 	$L__BB3_6;
	st.global.f32 	[%rd3+1024], %f2;
$L__BB3_6:
	ret;

}
	// .globl	_ZN3cub18CUB_300001_SM_10006detail8for_each13static_kernelINS2_12policy_hub_t12policy_500_tElN6thrust24THRUST_300001_SM_1000_NS8cuda_cub6__fill7functorINS7_6detail15normal_iteratorINS7_10device_ptrIfEEEEfEEEEvT0_T1_
.visible .entry _ZN3cub18CUB_300001_SM_10006detail8for_each13static_kernelINS2_12policy_hub_t12policy_500_tElN6thrust24THRUST_300001_SM_1000_NS8cuda_cub6__fill7functorINS7_6detail15normal_iteratorINS7_10device_ptrIfEEEEfEEEEvT0_T1_(
	.param .u64 _ZN3cub18CUB_300001_SM_10006detail8for_each13static_kernelINS2_12policy_hub_t12policy_500_tElN6thrust24THRUST_300001_SM_1000_NS8cuda_cub6__fill7functorINS7_6detail15normal_iteratorINS7_10device_ptrIfEEEEfEEEEvT0_T1__param_0,
	.param .align 8 .b8 _ZN3cub18CUB_300001_SM_10006detail8for_each13static_kernelINS2_12policy_hub_t12policy_500_tElN6thrust24THRUST_300001_SM_1000_NS8cuda_cub6__fill7functorINS7_6detail15normal_iteratorINS7_10device_ptrIfEEEEfEEEEvT0_T1__param_1[16]
)
.maxntid 256
{
	.reg .pred 	%p<4>;
	.reg .b16 	%rs<5>;
	.reg .b32 	%r<10>;
	.reg .b32 	%f<3>;
	.reg .b64 	%rd<17>;

	ld.param.f32 	%f2, [_ZN3cub18CUB_300001_SM_10006detail8for_each13static_kernelINS2_12policy_hub_t12policy_500_tElN6thrust24THRUST_300001_SM_1000_NS8cuda_cub6__fill7functorINS7_6detail15normal_iteratorINS7_10device_ptrIfEEEEfEEEEvT0_T1__param_1+8];
	ld.param.u64 	%rd5, [_ZN3cub18CUB_300001_SM_10006detail8for_each13static_kernelINS2_12policy_hub_t12policy_500_tElN6thrust24THRUST_300001_SM_1000_NS8cuda_cub6__fill7functorINS7_6detail15normal_iteratorINS7_10device_ptrIfEEEEfEEEEvT0_T1__param_1];
	ld.param.u64 	%rd6, [_ZN3cub18CUB_300001_SM_10006detail8for_each13static_kernelINS2_12policy_hub_t12policy_500_tElN6thrust24THRUST_300001_SM_1000_NS8cuda_cub6__fill7functorINS7_6detail15normal_iteratorINS7_10device_ptrIfEEEEfEEEEvT0_T1__param_0];
	mov.u32 	%r7, %ctaid.x;
	mul.wide.u32 	%rd1, %r7, 512;
	sub.s64 	%rd2, %rd6, %rd1;
	setp.lt.s64 	%p1, %rd2, 512;
	@%p1 bra 	$L__BB4_2;
	mov.u32 	%r9, %tid.x;
	cvta.to.global.u64 	%rd12, %rd5;
	cvt.u64.u32 	%rd13, %r9;
	add.s64 	%rd14, %rd1, %rd13;
	shl.b64 	%rd15, %rd14, 2;
	add.s64 	%rd16, %rd12, %rd15;
	st.global.f32 	[%rd16], %f2;
	st.global.f32 	[%rd16+1024], %f2;
	bra.uni 	$L__BB4_6;
$L__BB4_2:
	cvta.to.global.u64 	%rd7, %rd5;
	mov.u32 	%r1, %tid.x;
	cvt.s64.s32 	%rd3, %rd2;
	cvt.u64.u32 	%rd8, %r1;
	setp.le.s64 	%p2, %rd3, %rd8;
	add.s64 	%rd9, %rd1, %rd8;
	shl.b64 	%rd10, %rd9, 2;
	add.s64 	%rd4, %rd7, %rd10;
	@%p2 bra 	$L__BB4_4;
	st.global.f32 	[%rd4], %f2;
$L__BB4_4:
	add.s32 	%r8, %r1, 256;
	cvt.u64.u32 	%rd11, %r8;
	setp.le.s64 	%p3, %rd3, %rd11;
	@%p3 bra 	$L__BB4_6;
	st.global.f32 	[%rd4+1024], %f2;
$L__BB4_6:
	ret;

}


// ===== COMPILED SASS (sm_100) =====

	.target	sm_100

	.elftype	@"ET_EXEC"


//--------------------- .note.nv.tkinfo           --------------------------
	.section	.note.nv.tkinfo,"",@"SHT_NOTE"
	.sectionflags	@"SHF_NOTE_NV_TKINFO"
	.tkinfo
        /*0018*/ 	.word	0x00000002
        /*0030*/ 	.string	""
        /*0030*/ 	.string	"ptxas"
        /*0030*/ 	.string	"Cuda compilation tools, release 13.0, V13.0.88"
        /*0030*/ 	.string	"Build cuda_13.0.r13.0/compiler.36424714_0"
        /*0030*/ 	.string	"-arch sm_100 -m 64 "



//--------------------- .note.nv.cuinfo           --------------------------
	.section	.note.nv.cuinfo,"",@"SHT_NOTE"
	.sectionflags	@"SHF_NOTE_NV_CUINFO"
        /*0018*/ 	.short	0x0002
        /*001a*/ 	.short	0x0064
        /*001c*/ 	.short	0x0082
	.zero		2


//--------------------- .nv.info                  --------------------------
	.section	.nv.info,"",@"SHT_CUDA_INFO"
	.align	4


	//----- nvinfo : EIATTR_REGCOUNT
	.align		4
        /*0000*/ 	.byte	0x04, 0x2f
        /*0002*/ 	.short	(.L_44 - .L_43)
	.align		4
.L_43:
        /*0004*/ 	.word	index@(_Z6kernelPfS_)
        /*0008*/ 	.word	0x0000000a


	//----- nvinfo : EIATTR_FRAME_SIZE
	.align		4
.L_44:
        /*000c*/ 	.byte	0x04, 0x11
        /*000e*/ 	.short	(.L_46 - .L_45)
	.align		4
.L_45:
        /*0010*/ 	.word	index@(_Z6kernelPfS_)
        /*0014*/ 	.word	0x00000000


	//----- nvinfo : EIATTR_REGCOUNT
	.align		4
.L_46:
        /*0018*/ 	.byte	0x04, 0x2f
        /*001a*/ 	.short	(.L_48 - .L_47)
	.align		4
.L_47:
        /*001c*/ 	.word	index@(_ZN3cub18CUB_300001_SM_10006detail11EmptyKernelIvEEvv)
        /*0020*/ 	.word	0x00000004


	//----- nvinfo : EIATTR_FRAME_SIZE
	.align		4
.L_48:
        /*0024*/ 	.byte	0x04, 0x11
        /*0026*/ 	.short	(.L_50 - .L_49)
	.align		4
.L_49:
        /*0028*/ 	.word	index@(_ZN3cub18CUB_300001_SM_10006detail11EmptyKernelIvEEvv)
        /*002c*/ 	.word	0x00000000


	//----- nvinfo : EIATTR_REGCOUNT
	.align		4
.L_50:
        /*0030*/ 	.byte	0x04, 0x2f
        /*0032*/ 	.short	(.L_52 - .L_51)
	.align		4
.L_51:
        /*0034*/ 	.word	index@(_ZN3cub18CUB_300001_SM_10006detail8for_each13static_kernelINS2_12policy_hub_t12policy_500_tEmN6thrust24THRUST_300001_SM_1000_NS8cuda_cub6__fill7functorINS7_6detail15normal_iteratorINS7_10device_ptrIfEEEEfEEEEvT0_T1_)
        /*0038*/ 	.word	0x00000008


	//----- nvinfo : EIATTR_FRAME_SIZE
	.align		4
.L_52:
        /*003c*/ 	.byte	0x04, 0x11
        /*003e*/ 	.short	(.L_54 - .L_53)
	.align		4
.L_53:
        /*0040*/ 	.word	index@(_ZN3cub18CUB_300001_SM_10006detail8for_each13static_kernelINS2_12policy_hub_t12policy_500_tEmN6thrust24THRUST_300001_SM_1000_NS8cuda_cub6__fill7functorINS7_6detail15normal_iteratorINS7_10device_ptrIfEEEEfEEEEvT0_T1_)
        /*0044*/ 	.word	0x00000000


	//----- nvinfo : EIATTR_REGCOUNT
	.align		4
.L_54:
        /*0048*/ 	.byte	0x04, 0x2f
        /*004a*/ 	.short	(.L_56 - .L_55)
	.align		4
.L_55:
        /*004c*/ 	.word	index@(_ZN3cub18CUB_300001_SM_10006detail8for_each13static_kernelINS2_12policy_hub_t12policy_500_tEmN6thrust24THRUST_300001_SM_1000_NS8cuda_cub20__uninitialized_fill7functorINS7_10device_ptrIfEEfEEEEvT0_T1_)
        /*0050*/ 	.word	0x00000008


	//----- nvinfo : EIATTR_FRAME_SIZE
	.align		4
.L_56:
        /*0054*/ 	.byte	0x04, 0x11
        /*0056*/ 	.short	(.L_58 - .L_57)
	.align		4
.L_57:
        /*0058*/ 	.word	index@(_ZN3cub18CUB_300001_SM_10006detail8for_each13static_kernelINS2_12policy_hub_t12policy_500_tEmN6thrust24THRUST_300001_SM_1000_NS8cuda_cub20__uninitialized_fill7functorINS7_10device_ptrIfEEfEEEEvT0_T1_)
        /*005c*/ 	.word	0x00000000


	//----- nvinfo : EIATTR_REGCOUNT
	.align		4
.L_58:
        /*0060*/ 	.byte	0x04, 0x2f
        /*0062*/ 	.short	(.L_60 - .L_59)
	.align		4
.L_59:
        /*0064*/ 	.word	index@(_ZN3cub18CUB_300001_SM_10006detail8for_each13static_kernelINS2_12policy_hub_t12policy_500_tElN6thrust24THRUST_300001_SM_1000_NS8cuda_cub6__fill7functorINS7_6detail15normal_iteratorINS7_10device_ptrIfEEEEfEEEEvT0_T1_)
        /*0068*/ 	.word	0x00000008


	//----- nvinfo : EIATTR_FRAME_SIZE
	.align		4
.L_60:
        /*006c*/ 	.byte	0x04, 0x11
        /*006e*/ 	.short	(.L_62 - .L_61)
	.align		4
.L_61:
        /*0070*/ 	.word	index@(_ZN3cub18CUB_300001_SM_10006detail8for_each13static_kernelINS2_12policy_hub_t12policy_500_tElN6thrust24THRUST_300001_SM_1000_NS8cuda_cub6__fill7functorINS7_6detail15normal_iteratorINS7_10device_ptrIfEEEEfEEEEvT0_T1_)
        /*0074*/ 	.word	0x00000000


	//----- nvinfo : EIATTR_MIN_STACK_SIZE
	.align		4
.L_62:
        /*0078*/ 	.byte	0x04, 0x12
        /*007a*/ 	.short	(.L_64 - .L_63)
	.align		4
.L_63:
        /*007c*/ 	.word	index@(_ZN3cub18CUB_300001_SM_10006detail8for_each13static_kernelINS2_12policy_hub_t12policy_500_tElN6thrust24THRUST_300001_SM_1000_NS8cuda_cub6__fill7functorINS7_6detail15normal_iteratorINS7_10device_ptrIfEEEEfEEEEvT0_T1_)
        /*0080*/ 	.word	0x00000000


	//----- nvinfo : EIATTR_MIN_STACK_SIZE
	.align		4
.L_64:
        /*0084*/ 	.byte	0x04, 0x12
        /*0086*/ 	.short	(.L_66 - .L_65)
	.align		4
.L_65:
        /*0088*/ 	.word	index@(_ZN3cub18CUB_300001_SM_10006detail8for_each13static_kernelINS2_12policy_hub_t12policy_500_tEmN6thrust24THRUST_300001_SM_1000_NS8cuda_cub20__uninitialized_fill7functorINS7_10device_ptrIfEEfEEEEvT0_T1_)
        /*008c*/ 	.word	0x00000000


	//----- nvinfo : EIATTR_MIN_STACK_SIZE
	.align		4
.L_66:
        /*0090*/ 	.byte	0x04, 0x12
        /*0092*/ 	.short	(.L_68 - .L_67)
	.align		4
.L_67:
        /*0094*/ 	.word	index@(_ZN3cub18CUB_300001_SM_10006detail8for_each13static_kernelINS2_12policy_hub_t12policy_500_tEmN6thrust24THRUST_300001_SM_1000_NS8cuda_cub6__fill7functorINS7_6detail15normal_iteratorINS7_10device_ptrIfEEEEfEEEEvT0_T1_)
        /*0098*/ 	.word	0x00000000


	//----- nvinfo : EIATTR_MIN_STACK_SIZE
	.align		4
.L_68:
        /*009c*/ 	.byte	0x04, 0x12
        /*009e*/ 	.short	(.L_70 - .L_69)
	.align		4
.L_69:
        /*00a0*/ 	.word	index@(_ZN3cub18CUB_300001_SM_10006detail11EmptyKernelIvEEvv)
        /*00a4*/ 	.word	0x00000000


	//----- nvinfo : EIATTR_MIN_STACK_SIZE
	.align		4
.L_70:
        /*00a8*/ 	.byte	0x04, 0x12
        /*00aa*/ 	.short	(.L_72 - .L_71)
	.align		4
.L_71:
        /*00ac*/ 	.word	index@(_Z6kernelPfS_)
        /*00b0*/ 	.word	0x00000000
.L_72:


//--------------------- .nv.compat                --------------------------
	.section	.nv.compat,"",@"SHT_CUDA_COMPAT_INFO"
	.align	4
        /*0000*/ 	.byte	0x02, 0x09, 0x00, 0x00, 0x02, 0x02, 0x01, 0x00, 0x02, 0x05, 0x05, 0x00, 0x03, 0x07, 0x01, 0x01
        /*0010*/ 	.byte	0x02, 0x03, 0x00, 0x00, 0x02, 0x06, 0x01, 0x00, 0x04, 0x0b, 0x08, 0x00, 0x09, 0x00, 0x00, 0x00
        /*0020*/ 	.byte	0x00, 0x00, 0x00, 0x00


//--------------------- .nv.info._ZN3cub18CUB_300001_SM_10006detail8for_each13static_kernelINS2_12policy_hub_t12policy_500_tElN6thrust24THRUST_300001_SM_1000_NS8cuda_cub6__fill7functorINS7_6detail15normal_iteratorINS7_10device_ptrIfEEEEfEEEEvT0_T1_ --------------------------
	.section	.nv.info._ZN3cub18CUB_300001_SM_10006detail8for_each13static_kernelINS2_12policy_hub_t12policy_500_tElN6thrust24THRUST_300001_SM_1000_NS8cuda_cub6__fill7functorINS7_6detail15normal_iteratorINS7_10device_ptrIfEEEEfEEEEvT0_T1_,"",@"SHT_CUDA_INFO"
	.sectionflags	@""
	.align	4


	//----- nvinfo : EIATTR_CUDA_API_VERSION
	.align		4
        /*0000*/ 	.byte	0x04, 0x37
        /*0002*/ 	.short	(.L_74 - .L_73)
.L_73:
        /*0004*/ 	.word	0x00000082


	//----- nvinfo : EIATTR_KPARAM_INFO
	.align		4
.L_74:
        /*0008*/ 	.byte	0x04, 0x17
        /*000a*/ 	.short	(.L_76 - .L_75)
.L_75:
        /*000c*/ 	.word	0x00000000
        /*0010*/ 	.short	0x0001
        /*0012*/ 	.short	0x0008
        /*0014*/ 	.byte	0x00, 0xf0, 0x41, 0x00


	//----- nvinfo : EIATTR_KPARAM_INFO
	.align		4
.L_76:
        /*0018*/ 	.byte	0x04, 0x17
        /*001a*/ 	.short	(.L_78 - .L_77)
.L_77:
        /*001c*/ 	.word	0x00000000
        /*0020*/ 	.short	0x0000
        /*0022*/ 	.short	0x0000
        /*0024*/ 	.byte	0x00, 0xf0, 0x21, 0x00


	//----- nvinfo : EIATTR_SPARSE_MMA_MASK
	.align		4
.L_78:
        /*0028*/ 	.byte	0x03, 0x50
        /*002a*/ 	.short	0x0000


	//----- nvinfo : EIATTR_MAXREG_COUNT
	.align		4
        /*002c*/ 	.byte	0x03, 0x1b
        /*002e*/ 	.short	0x00ff


	//----- nvinfo : EIATTR_MERCURY_ISA_VERSION
	.align		4
        /*0030*/ 	.byte	0x03, 0x5f
        /*0032*/ 	.short	0x0101


	//----- nvinfo : EIATTR_VRC_CTA_INIT_COUNT
	.align		4
        /*0034*/ 	.byte	0x02, 0x4a
	.zero		1
	.zero		1


	//----- nvinfo : EIATTR_EXIT_INSTR_OFFSETS
	.align		4
        /*0038*/ 	.byte	0x04, 0x1c
        /*003a*/ 	.short	(.L_80 - .L_79)


	//   ....[0]....
.L_79:
        /*003c*/ 	.word	0x00000130


	//   ....[1]....
        /*0040*/ 	.word	0x00000240


	//   ....[2]....
        /*0044*/ 	.word	0x00000270


	//----- nvinfo : EIATTR_MAX_THREADS
	.align		4
.L_80:
        /*0048*/ 	.byte	0x04, 0x05
        /*004a*/ 	.short	(.L_82 - .L_81)
.L_81:
        /*004c*/ 	.word	0x00000100
        /*0050*/ 	.word	0x00000001
        /*0054*/ 	.word	0x00000001


	//----- nvinfo : EIATTR_CBANK_PARAM_SIZE
	.align		4
.L_82:
        /*0058*/ 	.byte	0x03, 0x19
        /*005a*/ 	.short	0x0018


	//----- nvinfo : EIATTR_PARAM_CBANK
	.align		4
        /*005c*/ 	.byte	0x04, 0x0a
        /*005e*/ 	.short	(.L_84 - .L_83)
	.align		4
.L_83:
        /*0060*/ 	.word	index@(.nv.constant0._ZN3cub18CUB_300001_SM_10006detail8for_each13static_kernelINS2_12policy_hub_t12policy_500_tElN6thrust24THRUST_300001_SM_1000_NS8cuda_cub6__fill7functorINS7_6detail15normal_iteratorINS7_10device_ptrIfEEEEfEEEEvT0_T1_)
        /*0064*/ 	.short	0x0380
        /*0066*/ 	.short	0x0018


	//----- nvinfo : EIATTR_SW_WAR
	.align		4
.L_84:
        /*0068*/ 	.byte	0x04, 0x36
        /*006a*/ 	.short	(.L_86 - .L_85)
.L_85:
        /*006c*/ 	.word	0x00000008
.L_86:


//--------------------- .nv.info._ZN3cub18CUB_300001_SM_10006detail8for_each13static_kernelINS2_12policy_hub_t12policy_500_tEmN6thrust24THRUST_300001_SM_1000_NS8cuda_cub20__uninitialized_fill7functorINS7_10device_ptrIfEEfEEEEvT0_T1_ --------------------------
	.section	.nv.info._ZN3cub18CUB_300001_SM_10006detail8for_each13static_kernelINS2_12policy_hub_t12policy_500_tEmN6thrust24THRUST_300001_SM_1000_NS8cuda_cub20__uninitialized_fill7functorINS7_10device_ptrIfEEfEEEEvT0_T1_,"",@"SHT_CUDA_INFO"
	.sectionflags	@""
	.align	4


	//----- nvinfo : EIATTR_CUDA_API_VERSION
	.align		4
        /*0000*/ 	.byte	0x04, 0x37
        /*0002*/ 	.short	(.L_88 - .L_87)
.L_87:
        /*0004*/ 	.word	0x00000082


	//----- nvinfo : EIATTR_KPARAM_INFO
	.align		4
.L_88:
        /*0008*/ 	.byte	0x04, 0x17
        /*000a*/ 	.short	(.L_90 - .L_89)
.L_89:
        /*000c*/ 	.word	0x00000000
        /*0010*/ 	.short	0x0001
        /*0012*/ 	.short	0x0008
        /*0014*/ 	.byte	0x00, 0xf0, 0x41, 0x00


	//----- nvinfo : EIATTR_KPARAM_INFO
	.align		4
.L_90:
        /*0018*/ 	.byte	0x04, 0x17
        /*001a*/ 	.short	(.L_92 - .L_91)
.L_91:
        /*001c*/ 	.word	0x00000000
        /*0020*/ 	.short	0x0000
        /*0022*/ 	.short	0x0000
        /*0024*/ 	.byte	0x00, 0xf0, 0x21, 0x00


	//----- nvinfo : EIATTR_SPARSE_MMA_MASK
	.align		4
.L_92:
        /*0028*/ 	.byte	0x03, 0x50
        /*002a*/ 	.short	0x0000


	//----- nvinfo : EIATTR_MAXREG_COUNT
	.align		4
        /*002c*/ 	.byte	0x03, 0x1b
        /*002e*/ 	.short	0x00ff


	//----- nvinfo : EIATTR_MERCURY_ISA_VERSION
	.align		4
        /*0030*/ 	.byte	0x03, 0x5f
        /*0032*/ 	.short	0x0101


	//----- nvinfo : EIATTR_VRC_CTA_INIT_COUNT
	.align		4
        /*0034*/ 	.byte	0x02, 0x4a
	.zero		1
	.zero		1


	//----- nvinfo : EIATTR_EXIT_INSTR_OFFSETS
	.align		4
        /*0038*/ 	.byte	0x04, 0x1c
        /*003a*/ 	.short	(.L_94 - .L_93)


	//   ....[0]....
.L_93:
        /*003c*/ 	.word	0x00000130


	//   ....[1]....
        /*0040*/ 	.word	0x00000230


	//   ....[2]....
        /*0044*/ 	.word	0x00000260


	//----- nvinfo : EIATTR_MAX_THREADS
	.align		4
.L_94:
        /*0048*/ 	.byte	0x04, 0x05
        /*004a*/ 	.short	(.L_96 - .L_95)
.L_95:
        /*004c*/ 	.word	0x00000100
        /*0050*/ 	.word	0x00000001
        /*0054*/ 	.word	0x00000001


	//----- nvinfo : EIATTR_CBANK_PARAM_SIZE
	.align		4
.L_96:
        /*0058*/ 	.byte	0x03, 0x19
        /*005a*/ 	.short	0x0018


	//----- nvinfo : EIATTR_PARAM_CBANK
	.align		4
        /*005c*/ 	.byte	0x04, 0x0a
        /*005e*/ 	.short	(.L_98 - .L_97)
	.align		4
.L_97:
        /*0060*/ 	.word	index@(.nv.constant0._ZN3cub18CUB_300001_SM_10006detail8for_each13static_kernelINS2_12policy_hub_t12policy_500_tEmN6thrust24THRUST_300001_SM_1000_NS8cuda_cub20__uninitialized_fill7functorINS7_10device_ptrIfEEfEEEEvT0_T1_)
        /*0064*/ 	.short	0x0380
        /*0066*/ 	.short	0x0018


	//----- nvinfo : EIATTR_SW_WAR
	.align		4
.L_98:
        /*0068*/ 	.byte	0x04, 0x36
        /*006a*/ 	.short	(.L_100 - .L_99)
.L_99:
        /*006c*/ 	.word	0x00000008
.L_100:


//--------------------- .nv.info._ZN3cub18CUB_300001_SM_10006detail8for_each13static_kernelINS2_12policy_hub_t12policy_500_tEmN6thrust24THRUST_300001_SM_1000_NS8cuda_cub6__fill7functorINS7_6detail15normal_iteratorINS7_10device_ptrIfEEEEfEEEEvT0_T1_ --------------------------
	.section	.nv.info._ZN3cub18CUB_300001_SM_10006detail8for_each13static_kernelINS2_12policy_hub_t12policy_500_tEmN6thrust24THRUST_300001_SM_1000_NS8cuda_cub6__fill7functorINS7_6detail15normal_iteratorINS7_10device_ptrIfEEEEfEEEEvT0_T1_,"",@"SHT_CUDA_INFO"
	.sectionflags	@""
	.align	4


	//----- nvinfo : EIATTR_CUDA_API_VERSION
	.align		4
        /*0000*/ 	.byte	0x04, 0x37
        /*0002*/ 	.short	(.L_102 - .L_101)
.L_101:
        /*0004*/ 	.word	0x00000082


	//----- nvinfo : EIATTR_KPARAM_INFO
	.align		4
.L_102:
        /*0008*/ 	.byte	0x04, 0x17
        /*000a*/ 	.short	(.L_104 - .L_103)
.L_103:
        /*000c*/ 	.word	0x00000000
        /*0010*/ 	.short	0x0001
        /*0012*/ 	.short	0x0008
        /*0014*/ 	.byte	0x00, 0xf0, 0x41, 0x00


	//----- nvinfo : EIATTR_KPARAM_INFO
	.align		4
.L_104:
        /*0018*/ 	.byte	0x04, 0x17
        /*001a*/ 	.short	(.L_106 - .L_105)
.L_105:
        /*001c*/ 	.word	0x00000000
        /*0020*/ 	.short	0x0000
        /*0022*/ 	.short	0x0000
        /*0024*/ 	.byte	0x00, 0xf0, 0x21, 0x00


	//----- nvinfo : EIATTR_SPARSE_MMA_MASK
	.align		4
.L_106:
        /*0028*/ 	.byte	0x03, 0x50
        /*002a*/ 	.short	0x0000


	//----- nvinfo : EIATTR_MAXREG_COUNT
	.align		4
        /*002c*/ 	.byte	0x03, 0x1b
        /*002e*/ 	.short	0x00ff


	//----- nvinfo : EIATTR_MERCURY_ISA_VERSION
	.align		4
        /*0030*/ 	.byte	0x03, 0x5f
        /*0032*/ 	.short	0x0101


	//----- nvinfo : EIATTR_VRC_CTA_INIT_COUNT
	.align		4
        /*0034*/ 	.byte	0x02, 0x4a
	.zero		1
	.zero		1


	//----- nvinfo : EIATTR_EXIT_INSTR_OFFSETS
	.align		4
        /*0038*/ 	.byte	0x04, 0x1c
        /*003a*/ 	.short	(.L_108 - .L_107)


	//   ....[0]....
.L_107:
        /*003c*/ 	.word	0x00000130


	//   ....[1]....
        /*0040*/ 	.word	0x00000230


	//   ....[2]....
        /*0044*/ 	.word	0x00000260


	//----- nvinfo : EIATTR_MAX_THREADS
	.align		4
.L_108:
        /*0048*/ 	.byte	0x04, 0x05
        /*004a*/ 	.short	(.L_110 - .L_109)
.L_109:
        /*004c*/ 	.word	0x00000100
        /*0050*/ 	.word	0x00000001
        /*0054*/ 	.word	0x00000001


	//----- nvinfo : EIATTR_CBANK_PARAM_SIZE
	.align		4
.L_110:
        /*0058*/ 	.byte	0x03, 0x19
        /*005a*/ 	.short	0x0018


	//----- nvinfo : EIATTR_PARAM_CBANK
	.align		4
        /*005c*/ 	.byte	0x04, 0x0a
        /*005e*/ 	.short	(.L_112 - .L_111)
	.align		4
.L_111:
        /*0060*/ 	.word	index@(.nv.constant0._ZN3cub18CUB_300001_SM_10006detail8for_each13static_kernelINS2_12policy_hub_t12policy_500_tEmN6thrust24THRUST_300001_SM_1000_NS8cuda_cub6__fill7functorINS7_6detail15normal_iteratorINS7_10device_ptrIfEEEEfEEEEvT0_T1_)
        /*0064*/ 	.short	0x0380
        /*0066*/ 	.short	0x0018


	//----- nvinfo : EIATTR_SW_WAR
	.align		4
.L_112:
        /*0068*/ 	.byte	0x04, 0x36
        /*006a*/ 	.short	(.L_114 - .L_113)
.L_113:
        /*006c*/ 	.word	0x00000008
.L_114:


//--------------------- .nv.info._ZN3cub18CUB_300001_SM_10006detail11EmptyKernelIvEEvv --------------------------
	.section	.nv.info._ZN3cub18CUB_300001_SM_10006detail11EmptyKernelIvEEvv,"",@"SHT_CUDA_INFO"
	.sectionflags	@""
	.align	4


	//----- nvinfo : EIATTR_CUDA_API_VERSION
	.align		4
        /*0000*/ 	.byte	0x04, 0x37
        /*0002*/ 	.short	(.L_116 - .L_115)
.L_115:
        /*0004*/ 	.word	0x00000082


	//----- nvinfo : EIATTR_SPARSE_MMA_MASK
	.align		4
.L_116:
        /*0008*/ 	.byte	0x03, 0x50
        /*000a*/ 	.short	0x0000


	//----- nvinfo : EIATTR_MAXREG_COUNT
	.align		4
        /*000c*/ 	.byte	0x03, 0x1b
        /*000e*/ 	.short	0x00ff


	//----- nvinfo : EIATTR_MERCURY_ISA_VERSION
	.align		4
        /*0010*/ 	.byte	0x03, 0x5f
        /*0012*/ 	.short	0x0101


	//----- nvinfo : EIATTR_VRC_CTA_INIT_COUNT
	.align		4
        /*0014*/ 	.byte	0x02, 0x4a
	.zero		1
	.zero		1


	//----- nvinfo : EIATTR_EXIT_INSTR_OFFSETS
	.align		4
        /*0018*/ 	.byte	0x04, 0x1c
        /*001a*/ 	.short	(.L_118 - .L_117)


	//   ....[0]....
.L_117:
        /*001c*/ 	.word	0x00000010


	//----- nvinfo : EIATTR_SW_WAR
	.align		4
.L_118:
        /*0020*/ 	.byte	0x04, 0x36
        /*0022*/ 	.short	(.L_120 - .L_119)
.L_119:
        /*0024*/ 	.word	0x00000008
.L_120:


//--------------------- .nv.info._Z6kernelPfS_    --------------------------
	.section	.nv.info._Z6kernelPfS_,"",@"SHT_CUDA_INFO"
	.sectionflags	@""
	.align	4


	//----- nvinfo : EIATTR_CUDA_API_VERSION
	.align		4
        /*0000*/ 	.byte	0x04, 0x37
        /*0002*/ 	.short	(.L_122 - .L_121)
.L_121:
        /*0004*/ 	.word	0x00000082


	//----- nvinfo : EIATTR_KPARAM_INFO
	.align		4
.L_122:
        /*0008*/ 	.byte	0x04, 0x17
        /*000a*/ 	.short	(.L_124 - .L_123)
.L_123:
        /*000c*/ 	.word	0x00000000
        /*0010*/ 	.short	0x0001
        /*0012*/ 	.short	0x0008
        /*0014*/ 	.byte	0x00, 0xf5, 0x21, 0x00


	//----- nvinfo : EIATTR_KPARAM_INFO
	.align		4
.L_124:
        /*0018*/ 	.byte	0x04, 0x17
        /*001a*/ 	.short	(.L_126 - .L_125)
.L_125:
        /*001c*/ 	.word	0x00000000
        /*0020*/ 	.short	0x0000
        /*0022*/ 	.short	0x0000
        /*0024*/ 	.byte	0x00, 0xf5, 0x21, 0x00


	//----- nvinfo : EIATTR_SPARSE_MMA_MASK
	.align		4
.L_126:
        /*0028*/ 	.byte	0x03, 0x50
        /*002a*/ 	.short	0x0000


	//----- nvinfo : EIATTR_MAXREG_COUNT
	.align		4
        /*002c*/ 	.byte	0x03, 0x1b
        /*002e*/ 	.short	0x00ff


	//----- nvinfo : EIATTR_MERCURY_ISA_VERSION
	.align		4
        /*0030*/ 	.byte	0x03, 0x5f
        /*0032*/ 	.short	0x0101


	//----- nvinfo : EIATTR_VRC_CTA_INIT_COUNT
	.align		4
        /*0034*/ 	.byte	0x02, 0x4a
	.zero		1
	.zero		1


	//----- nvinfo : EIATTR_EXIT_INSTR_OFFSETS
	.align		4
        /*0038*/ 	.byte	0x04, 0x1c
        /*003a*/ 	.short	(.L_128 - .L_127)


	//   ....[0]....
.L_127:
        /*003c*/ 	.word	0x000000e0


	//----- nvinfo : EIATTR_CBANK_PARAM_SIZE
	.align		4
.L_128:
        /*0040*/ 	.byte	0x03, 0x19
        /*0042*/ 	.short	0x0010


	//----- nvinfo : EIATTR_PARAM_CBANK
	.align		4
        /*0044*/ 	.byte	0x04, 0x0a
        /*0046*/ 	.short	(.L_130 - .L_129)
	.align		4
.L_129:
        /*0048*/ 	.word	index@(.nv.constant0._Z6kernelPfS_)
        /*004c*/ 	.short	0x0380
        /*004e*/ 	.short	0x0010


	//----- nvinfo : EIATTR_SW_WAR
	.align		4
.L_130:
        /*0050*/ 	.byte	0x04, 0x36
        /*0052*/ 	.short	(.L_132 - .L_131)
.L_131:
        /*0054*/ 	.word	0x00000008
.L_132:


//--------------------- .nv.callgraph             --------------------------
	.section	.nv.callgraph,"",@"SHT_CUDA_CALLGRAPH"
	.align	4
	.sectionentsize	8
	.align		4
        /*0000*/ 	.word	0x00000000
	.align		4
        /*0004*/ 	.word	0xffffffff
	.align		4
        /*0008*/ 	.word	0x00000000
	.align		4
        /*000c*/ 	.word	0xfffffffe
	.align		4
        /*0010*/ 	.word	0x00000000
	.align		4
        /*0014*/ 	.word	0xfffffffd
	.align		4
        /*0018*/ 	.word	0x00000000
	.align		4
        /*001c*/ 	.word	0xfffffffc


//--------------------- .nv.constant4             --------------------------
	.section	.nv.constant4,"a",@progbits
	.align	8
	.align		8
.nv.constant4:
        /*0000*/ 	.dword	_ZN34_INTERNAL_6019475f_4_k_cu_d4fcf3aa4cuda3std3__45__cpo5beginE
	.align		8
        /*0008*/ 	.dword	_ZN34_INTERNAL_6019475f_4_k_cu_d4fcf3aa4cuda3std3__45__cpo3endE
	.align		8
        /*0010*/ 	.dword	_ZN34_INTERNAL_6019475f_4_k_cu_d4fcf3aa4cuda3std3__45__cpo6cbeginE
	.align		8
        /*0018*/ 	.dword	_ZN34_INTERNAL_6019475f_4_k_cu_d4fcf3aa4cuda3std3__45__cpo4cendE
	.align		8
        /*0020*/ 	.dword	_ZN34_INTERNAL_6019475f_4_k_cu_d4fcf3aa4cuda3std3__45__cpo6rbeginE
	.align		8
        /*0028*/ 	.dword	_ZN34_INTERNAL_6019475f_4_k_cu_d4fcf3aa4cuda3std3__45__cpo4rendE
	.align		8
        /*0030*/ 	.dword	_ZN34_INTERNAL_6019475f_4_k_cu_d4fcf3aa4cuda3std3__45__cpo7crbeginE
	.align		8
        /*0038*/ 	.dword	_ZN34_INTERNAL_6019475f_4_k_cu_d4fcf3aa4cuda3std3__45__cpo5crendE
	.align		8
        /*0040*/ 	.dword	_ZN34_INTERNAL_6019475f_4_k_cu_d4fcf3aa4cuda3std3__436_GLOBAL__N__6019475f_4_k_cu_d4fcf3aa6ignoreE
	.align		8
        /*0048*/ 	.dword	_ZN34_INTERNAL_6019475f_4_k_cu_d4fcf3aa4cuda3std3__419piecewise_constructE
	.align		8
        /*0050*/ 	.dword	_ZN34_INTERNAL_6019475f_4_k_cu_d4fcf3aa4cuda3std3__48in_placeE
	.align		8
        /*0058*/ 	.dword	_ZN34_INTERNAL_6019475f_4_k_cu_d4fcf3aa4cuda3std3__420unreachable_sentinelE
	.align		8
        /*0060*/ 	.dword	_ZN34_INTERNAL_6019475f_4_k_cu_d4fcf3aa4cuda3std3__47nulloptE
	.align		8
        /*0068*/ 	.dword	_ZN34_INTERNAL_6019475f_4_k_cu_d4fcf3aa4cuda3std3__48unexpectE
	.align		8
        /*0070*/ 	.dword	_ZN34_INTERNAL_6019475f_4_k_cu_d4fcf3aa4cuda3std6ranges3__45__cpo4swapE
	.align		8
        /*0078*/ 	.dword	_ZN34_INTERNAL_6019475f_4_k_cu_d4fcf3aa4cuda3std6ranges3__45__cpo9iter_moveE
	.align		8
        /*0080*/ 	.dword	_ZN34_INTERNAL_6019475f_4_k_cu_d4fcf3aa4cuda3std6ranges3__45__cpo5beginE
	.align		8
        /*0088*/ 	.dword	_ZN34_INTERNAL_6019475f_4_k_cu_d4fcf3aa4cuda3std6ranges3__45__cpo3endE
	.align		8
        /*0090*/ 	.dword	_ZN34_INTERNAL_6019475f_4_k_cu_d4fcf3aa4cuda3std6ranges3__45__cpo6cbeginE
	.align		8
        /*0098*/ 	.dword	_ZN34_INTERNAL_6019475f_4_k_cu_d4fcf3aa4cuda3std6ranges3__45__cpo4cendE
	.align		8
        /*00a0*/ 	.dword	_ZN34_INTERNAL_6019475f_4_k_cu_d4fcf3aa4cuda3std6ranges3__45__cpo7advanceE
	.align		8
        /*00a8*/ 	.dword	_ZN34_INTERNAL_6019475f_4_k_cu_d4fcf3aa4cuda3std6ranges3__45__cpo9iter_swapE
	.align		8
        /*00b0*/ 	.dword	_ZN34_INTERNAL_6019475f_4_k_cu_d4fcf3aa4cuda3std6ranges3__45__cpo4nextE
	.align		8
        /*00b8*/ 	.dword	_ZN34_INTERNAL_6019475f_4_k_cu_d4fcf3aa4cuda3std6ranges3__45__cpo4prevE
	.align		8
        /*00c0*/ 	.dword	_ZN34_INTERNAL_6019475f_4_k_cu_d4fcf3aa4cuda3std6ranges3__45__cpo4dataE
	.align		8
        /*00c8*/ 	.dword	_ZN34_INTERNAL_6019475f_4_k_cu_d4fcf3aa4cuda3std6ranges3__45__cpo5cdataE
	.align		8
        /*00d0*/ 	.dword	_ZN34_INTERNAL_6019475f_4_k_cu_d4fcf3aa4cuda3std6ranges3__45__cpo4sizeE
	.align		8
        /*00d8*/ 	.dword	_ZN34_INTERNAL_6019475f_4_k_cu_d4fcf3aa4cuda3std6ranges3__45__cpo5ssizeE
	.align		8
        /*00e0*/ 	.dword	_ZN34_INTERNAL_6019475f_4_k_cu_d4fcf3aa4cuda3std6ranges3__45__cpo8distanceE
	.align		8
        /*00e8*/ 	.dword	_ZN34_INTERNAL_6019475f_4_k_cu_d4fcf3aa6thrust24THRUST_300001_SM_1000_NS8cuda_cub3parE
	.align		8
        /*00f0*/ 	.dword	_ZN34_INTERNAL_6019475f_4_k_cu_d4fcf3aa6thrust24THRUST_300001_SM_1000_NS8cuda_cub10par_nosyncE
	.align		8
        /*00f8*/ 	.dword	_ZN34_INTERNAL_6019475f_4_k_cu_d4fcf3aa6thrust24THRUST_300001_SM_1000_NS6system6detail10sequential3seqE
	.align		8
        /*0100*/ 	.dword	_ZN34_INTERNAL_6019475f_4_k_cu_d4fcf3aa6thrust24THRUST_300001_SM_1000_NS12placeholders2_1E
	.align		8
        /*0108*/ 	.dword	_ZN34_INTERNAL_6019475f_4_k_cu_d4fcf3aa6thrust24THRUST_300001_SM_1000_NS12placeholders2_2E
	.align		8
        /*0110*/ 	.dword	_ZN34_INTERNAL_6019475f_4_k_cu_d4fcf3aa6thrust24THRUST_300001_SM_1000_NS12placeholders2_3E
	.align		8
        /*0118*/ 	.dword	_ZN34_INTERNAL_6019475f_4_k_cu_d4fcf3aa6thrust24THRUST_300001_SM_1000_NS12placeholders2_4E
	.align		8
        /*0120*/ 	.dword	_ZN34_INTERNAL_6019475f_4_k_cu_d4fcf3aa6thrust24THRUST_300001_SM_1000_NS12placeholders2_5E
	.align		8
        /*0128*/ 	.dword	_ZN34_INTERNAL_6019475f_4_k_cu_d4fcf3aa6thrust24THRUST_300001_SM_1000_NS12placeholders2_6E
	.align		8
        /*0130*/ 	.dword	_ZN34_INTERNAL_6019475f_4_k_cu_d4fcf3aa6thrust24THRUST_300001_SM_1000_NS12placeholders2_7E
	.align		8
        /*0138*/ 	.dword	_ZN34_INTERNAL_6019475f_4_k_cu_d4fcf3aa6thrust24THRUST_300001_SM_1000_NS12placeholders2_8E
	.align		8
        /*0140*/ 	.dword	_ZN34_INTERNAL_6019475f_4_k_cu_d4fcf3aa6thrust24THRUST_300001_SM_1000_NS12placeholders2_9E
	.align		8
        /*0148*/ 	.dword	_ZN34_INTERNAL_6019475f_4_k_cu_d4fcf3aa6thrust24THRUST_300001_SM_1000_NS12placeholders3_10E
	.align		8
        /*0150*/ 	.dword	_ZN34_INTERNAL_6019475f_4_k_cu_d4fcf3aa6thrust24THRUST_300001_SM_1000_NS3seqE


//--------------------- .text._ZN3cub18CUB_300001_SM_10006detail8for_each13static_kernelINS2_12policy_hub_t12policy_500_tElN6thrust24THRUST_300001_SM_1000_NS8cuda_cub6__fill7functorINS7_6detail15normal_iteratorINS7_10device_ptrIfEEEEfEEEEvT0_T1_ --------------------------
	.section	.text._ZN3cub18CUB_300001_SM_10006detail8for_each13static_kernelINS2_12policy_hub_t12policy_500_tElN6thrust24THRUST_300001_SM_1000_NS8cuda_cub6__fill7functorINS7_6detail15normal_iteratorINS7_10device_ptrIfEEEEfEEEEvT0_T1_,"ax",@progbits
	.align	128
        .global         _ZN3cub18CUB_300001_SM_10006detail8for_each13static_kernelINS2_12policy_hub_t12policy_500_tElN6thrust24THRUST_300001_SM_1000_NS8cuda_cub6__fill7functorINS7_6detail15normal_iteratorINS7_10device_ptrIfEEEEfEEEEvT0_T1_
        .type           _ZN3cub18CUB_300001_SM_10006detail8for_each13static_kernelINS2_12policy_hub_t12policy_500_tElN6thrust24THRUST_300001_SM_1000_NS8cuda_cub6__fill7functorINS7_6detail15normal_iteratorINS7_10device_ptrIfEEEEfEEEEvT0_T1_,@function
        .size           _ZN3cub18CUB_300001_SM_10006detail8for_each13static_kernelINS2_12policy_hub_t12policy_500_tElN6thrust24THRUST_300001_SM_1000_NS8cuda_cub6__fill7functorINS7_6detail15normal_iteratorINS7_10device_ptrIfEEEEfEEEEvT0_T1_,(.L_x_8 - _ZN3cub18CUB_300001_SM_10006detail8for_each13static_kernelINS2_12policy_hub_t12policy_500_tElN6thrust24THRUST_300001_SM_1000_NS8cuda_cub6__fill7functorINS7_6detail15normal_iteratorINS7_10device_ptrIfEEEEfEEEEvT0_T1_)
        .other          _ZN3cub18CUB_300001_SM_10006detail8for_each13static_kernelINS2_12policy_hub_t12policy_500_tElN6thrust24THRUST_300001_SM_1000_NS8cuda_cub6__fill7functorINS7_6detail15normal_iteratorINS7_10device_ptrIfEEEEfEEEEvT0_T1_,@"STO_CUDA_ENTRY STV_DEFAULT"
_ZN3cub18CUB_300001_SM_10006detail8for_each13static_kernelINS2_12policy_hub_t12policy_500_tElN6thrust24THRUST_300001_SM_1000_NS8cuda_cub6__fill7functorINS7_6detail15normal_iteratorINS7_10device_ptrIfEEEEfEEEEvT0_T1_:
.text._ZN3cub18CUB_300001_SM_10006detail8for_each13static_kernelINS2_12policy_hub_t12policy_500_tElN6thrust24THRUST_300001_SM_1000_NS8cuda_cub6__fill7functorINS7_6detail15normal_iteratorINS7_10device_ptrIfEEEEfEEEEvT0_T1_:
[----:B------:R-:W-:Y:S08]  /*0000*/  LDC R1, c[0x0][0x37c] ;  /* 0x0000df00ff017b82 */ /* 0x000ff00000000800 */
[----:B------:R-:W0:Y:S01]  /*0010*/  S2UR UR4, SR_CTAID.X ;  /* 0x00000000000479c3 */ /* 0x000e220000002500 */
[----:B------:R-:W1:Y:S01]  /*0020*/  LDCU.64 UR6, c[0x0][0x380] ;  /* 0x00007000ff0677ac */ /* 0x000e620008000a00 */
[----:B------:R-:W2:Y:S01]  /*0030*/  LDCU.64 UR8, c[0x0][0x358] ;  /* 0x00006b00ff0877ac */ /* 0x000ea20008000a00 */
[----:B0-----:R-:W-:-:S04]  /*0040*/  UIMAD.WIDE.U32 UR4, UR4, 0x200, URZ ;  /* 0x00000200040478a5 */ /* 0x001fc8000f8e00ff */
[----:B-1----:R-:W-:-:S04]  /*0050*/  UIADD3 UR6, UP0, UPT, -UR4, UR6, URZ ;  /* 0x0000000604067290 */ /* 0x002fc8000ff1e1ff */
[----:B------:R-:W-:Y:S02]  /*0060*/  UIADD3.X UR7, UPT, UPT, ~UR5, UR7, URZ, UP0, !UPT ;  /* 0x0000000705077290 */ /* 0x000fe400087fe5ff */
[----:B------:R-:W-:-:S04]  /*0070*/  UISETP.GE.U32.AND UP0, UPT, UR6, 0x200, UPT ;  /* 0x000002000600788c */ /* 0x000fc8000bf06070 */
[----:B------:R-:W-:-:S09]  /*0080*/  UISETP.GE.AND.EX UP0, UPT, UR7, URZ, UPT, UP0 ;  /* 0x000000ff0700728c */ /* 0x000fd2000bf06300 */
[----:B--2---:R-:W-:Y:S05]  /*0090*/  BRA.U !UP0, `(.L_x_0) ;  /* 0x0000000108287547 */ /* 0x004fea000b800000 */
[----:B------:R-:W0:Y:S01]  /*00a0*/  S2R R0, SR_TID.X ;  /* 0x0000000000007919 */ /* 0x000e220000002100 */
[----:B------:R-:W1:Y:S01]  /*00b0*/  LDCU.64 UR6, c[0x0][0x388] ;  /* 0x00007100ff0677ac */ /* 0x000e620008000a00 */
[----:B------:R-:W2:Y:S01]  /*00c0*/  LDC R5, c[0x0][0x390] ;  /* 0x0000e400ff057b82 */ /* 0x000ea20000000800 */
[----:B0-----:R-:W-:-:S05]  /*00d0*/  IADD3 R0, P0, PT, R0, UR4, RZ ;  /* 0x0000000400007c10 */ /* 0x001fca000ff1e0ff */
[----:B------:R-:W-:Y:S01]  /*00e0*/  IMAD.X R3, RZ, RZ, UR5, P0 ;  /* 0x00000005ff037e24 */ /* 0x000fe200080e06ff */
[----:B-1----:R-:W-:-:S04]  /*00f0*/  LEA R2, P0, R0, UR6, 0x2 ;  /* 0x0000000600027c11 */ /* 0x002fc8000f8010ff */
[----:B------:R-:W-:-:S05]  /*0100*/  LEA.HI.X R3, R0, UR7, R3, 0x2, P0 ;  /* 0x0000000700037c11 */ /* 0x000fca00080f1403 */
[----:B--2---:R-:W-:Y:S04]  /*0110*/  STG.E desc[UR8][R2.64], R5 ;  /* 0x0000000502007986 */ /* 0x004fe8000c101908 */
[----:B------:R-:W-:Y:S01]  /*0120*/  STG.E desc[UR8][R2.64+0x400], R5 ;  /* 0x0004000502007986 */ /* 0x000fe2000c101908 */
[----:B------:R-:W-:Y:S05]  /*0130*/  EXIT ;  /* 0x000000000000794d */ /* 0x000fea0003800000 */
.L_x_0:
[----:B------:R-:W0:Y:S01]  /*0140*/  S2R R0, SR_TID.X ;  /* 0x0000000000007919 */ /* 0x000e220000002100 */
[----:B------:R-:W-:Y:S01]  /*0150*/  USHF.R.S32.HI UR7, URZ, 0x1f, UR6 ;  /* 0x0000001fff077899 */ /* 0x000fe20008011406 */
[----:B------:R-:W1:Y:S05]  /*0160*/  LDCU.64 UR10, c[0x0][0x388] ;  /* 0x00007100ff0a77ac */ /* 0x000e6a0008000a00 */
[----:B------:R-:W-:Y:S02]  /*0170*/  IMAD.U32 R2, RZ, RZ, UR7 ;  /* 0x00000007ff027e24 */ /* 0x000fe4000f8e00ff */
[----:B------:R-:W-:Y:S01]  /*0180*/  IMAD.U32 R4, RZ, RZ, UR7 ;  /* 0x00000007ff047e24 */ /* 0x000fe2000f8e00ff */
[----:B0-----:R-:W-:-:S04]  /*0190*/  ISETP.LT.U32.AND P0, PT, R0, UR6, PT ;  /* 0x0000000600007c0c */ /* 0x001fc8000bf01070 */
[----:B------:R-:W-:Y:S01]  /*01a0*/  ISETP.GT.AND.EX P0, PT, R2, RZ, PT, P0 ;  /* 0x000000ff0200720c */ /* 0x000fe20003f04300 */
[C---:B------:R-:W-:Y:S01]  /*01b0*/  VIADD R2, R0.reuse, 0x100 ;  /* 0x0000010000027836 */ /* 0x040fe20000000000 */
[----:B------:R-:W-:-:S04]  /*01c0*/  IADD3 R0, P2, PT, R0, UR4, RZ ;  /* 0x0000000400007c10 */ /* 0x000fc8000ff5e0ff */
[----:B------:R-:W-:Y:S01]  /*01d0*/  ISETP.LT.U32.AND P1, PT, R2, UR6, PT ;  /* 0x0000000602007c0c */ /* 0x000fe2000bf21070 */
[----:B------:R-:W-:Y:S01]  /*01e0*/  IMAD.X R3, RZ, RZ, UR5, P2 ;  /* 0x00000005ff037e24 */ /* 0x000fe200090e06ff */
[----:B-1----:R-:W-:Y:S02]  /*01f0*/  LEA R2, P2, R0, UR10, 0x2 ;  /* 0x0000000a00027c11 */ /* 0x002fe4000f8410ff */
[----:B------:R-:W-:Y:S02]  /*0200*/  ISETP.GT.AND.EX P1, PT, R4, RZ, PT, P1 ;  /* 0x000000ff0400720c */ /* 0x000fe40003f24310 */
[----:B------:R-:W-:Y:S01]  /*0210*/  LEA.HI.X R3, R0, UR11, R3, 0x2, P2 ;  /* 0x0000000b00037c11 */ /* 0x000fe200090f1403 */
[----:B------:R-:W0:Y:S04]  /*0220*/  @P0 LDC R5, c[0x0][0x390] ;  /* 0x0000e400ff050b82 */ /* 0x000e280000000800 */
[----:B0-----:R0:W-:Y:S06]  /*0230*/  @P0 STG.E desc[UR8][R2.64], R5 ;  /* 0x0000000502000986 */ /* 0x0011ec000c101908 */
[----:B------:R-:W-:Y:S05]  /*0240*/  @!P1 EXIT ;  /* 0x000000000000994d */ /* 0x000fea0003800000 */
[----:B0-----:R-:W0:Y:S02]  /*0250*/  LDC R5, c[0x0][0x390] ;  /* 0x0000e400ff057b82 */ /* 0x001e240000000800 */
[----:B0-----:R-:W-:Y:S01]  /*0260*/  STG.E desc[UR8][R2.64+0x400], R5 ;  /* 0x0004000502007986 */ /* 0x001fe2000c101908 */
[----:B------:R-:W-:Y:S05]  /*0270*/  EXIT ;  /* 0x000000000000794d */ /* 0x000fea0003800000 */
.L_x_1:
[----:B------:R-:W-:-:S00]  /*0280*/  BRA `(.L_x_1) ;  /* 0xfffffffc00fc7947 */ /* 0x000fc0000383ffff */
[----:B------:R-:W-:-:S00]  /*0290*/  NOP ;  /* 0x0000000000007918 */ /* 0x000fc00000000000 */
        /* <DEDUP_REMOVED lines=14> */
.L_x_8:


//--------------------- .text._ZN3cub18CUB_300001_SM_10006detail8for_each13static_kernelINS2_12policy_hub_t12policy_500_tEmN6thrust24THRUST_300001_SM_1000_NS8cuda_cub20__uninitialized_fill7functorINS7_10device_ptrIfEEfEEEEvT0_T1_ --------------------------
	.section	.text._ZN3cub18CUB_300001_SM_10006detail8for_each13static_kernelINS2_12policy_hub_t12policy_500_tEmN6thrust24THRUST_300001_SM_1000_NS8cuda_cub20__uninitialized_fill7functorINS7_10device_ptrIfEEfEEEEvT0_T1_,"ax",@progbits
	.align	128
        .global         _ZN3cub18CUB_300001_SM_10006detail8for_each13static_kernelINS2_12policy_hub_t12policy_500_tEmN6thrust24THRUST_300001_SM_1000_NS8cuda_cub20__uninitialized_fill7functorINS7_10device_ptrIfEEfEEEEvT0_T1_
        .type           _ZN3cub18CUB_300001_SM_10006detail8for_each13static_kernelINS2_12policy_hub_t12policy_500_tEmN6thrust24THRUST_300001_SM_1000_NS8cuda_cub20__uninitialized_fill7functorINS7_10device_ptrIfEEfEEEEvT0_T1_,@function
        .size           _ZN3cub18CUB_300001_SM_10006detail8for_each13static_kernelINS2_12policy_hub_t12policy_500_tEmN6thrust24THRUST_300001_SM_1000_NS8cuda_cub20__uninitialized_fill7functorINS7_10device_ptrIfEEfEEEEvT0_T1_,(.L_x_9 - _ZN3cub18CUB_300001_SM_10006detail8for_each13static_kernelINS2_12policy_hub_t12policy_500_tEmN6thrust24THRUST_300001_SM_1000_NS8cuda_cub20__uninitialized_fill7functorINS7_10device_ptrIfEEfEEEEvT0_T1_)
        .other          _ZN3cub18CUB_300001_SM_10006detail8for_each13static_kernelINS2_12policy_hub_t12policy_500_tEmN6thrust24THRUST_300001_SM_1000_NS8cuda_cub20__uninitialized_fill7functorINS7_10device_ptrIfEEfEEEEvT0_T1_,@"STO_CUDA_ENTRY STV_DEFAULT"
_ZN3cub18CUB_300001_SM_10006detail8for_each13static_kernelINS2_12policy_hub_t12policy_500_tEmN6thrust24THRUST_300001_SM_1000_NS8cuda_cub20__uninitialized_fill7functorINS7_10device_ptrIfEEfEEEEvT0_T1_:
.text._ZN3cub18CUB_300001_SM_10006detail8for_each13static_kernelINS2_12policy_hub_t12policy_500_tEmN6thrust24THRUST_300001_SM_1000_NS8cuda_cub20__uninitialized_fill7functorINS7_10device_ptrIfEEfEEEEvT0_T1_:
        /* <DEDUP_REMOVED lines=8> */
[----:B------:R-:W-:-:S09]  /*0080*/  UISETP.GE.U32.AND.EX UP0, UPT, UR7, URZ, UPT, UP0 ;  /* 0x000000ff0700728c */ /* 0x000fd2000bf06100 */
        /* <DEDUP_REMOVED lines=11> */
.L_x_2:
[----:B------:R-:W0:Y:S01]  /*0140*/  S2R R0, SR_TID.X ;  /* 0x0000000000007919 */ /* 0x000e220000002100 */
[----:B------:R-:W-:Y:S01]  /*0150*/  IMAD.U32 R2, RZ, RZ, UR7 ;  /* 0x00000007ff027e24 */ /* 0x000fe2000f8e00ff */
[----:B------:R-:W1:Y:S01]  /*0160*/  LDCU.64 UR10, c[0x0][0x388] ;  /* 0x00007100ff0a77ac */ /* 0x000e620008000a00 */
[----:B------:R-:W-:Y:S01]  /*0170*/  IMAD.U32 R4, RZ, RZ, UR7 ;  /* 0x00000007ff047e24 */ /* 0x000fe2000f8e00ff */
[----:B0-----:R-:W-:-:S04]  /*0180*/  ISETP.LT.U32.AND P0, PT, R0, UR6, PT ;  /* 0x0000000600007c0c */ /* 0x001fc8000bf01070 */
[----:B------:R-:W-:Y:S01]  /*0190*/  ISETP.GT.U32.AND.EX P0, PT, R2, RZ, PT, P0 ;  /* 0x000000ff0200720c */ /* 0x000fe20003f04100 */
[C---:B------:R-:W-:Y:S01]  /*01a0*/  VIADD R2, R0.reuse, 0x100 ;  /* 0x0000010000027836 */ /* 0x040fe20000000000 */
[----:B------:R-:W-:-:S04]  /*01b0*/  IADD3 R0, P2, PT, R0, UR4, RZ ;  /* 0x0000000400007c10 */ /* 0x000fc8000ff5e0ff */
[----:B------:R-:W-:Y:S01]  /*01c0*/  ISETP.LT.U32.AND P1, PT, R2, UR6, PT ;  /* 0x0000000602007c0c */ /* 0x000fe2000bf21070 */
[----:B------:R-:W-:Y:S01]  /*01d0*/  IMAD.X R3, RZ, RZ, UR5, P2 ;  /* 0x00000005ff037e24 */ /* 0x000fe200090e06ff */
[----:B-1----:R-:W-:Y:S02]  /*01e0*/  LEA R2, P2, R0, UR10, 0x2 ;  /* 0x0000000a00027c11 */ /* 0x002fe4000f8410ff */
[----:B------:R-:W-:Y:S02]  /*01f0*/  ISETP.GT.U32.AND.EX P1, PT, R4, RZ, PT, P1 ;  /* 0x000000ff0400720c */ /* 0x000fe40003f24110 */
[----:B------:R-:W-:Y:S01]  /*0200*/  LEA.HI.X R3, R0, UR11, R3, 0x2, P2 ;  /* 0x0000000b00037c11 */ /* 0x000fe200090f1403 */
[----:B------:R-:W0:Y:S04]  /*0210*/  @P0 LDC R5, c[0x0][0x390] ;  /* 0x0000e400ff050b82 */ /* 0x000e280000000800 */
[----:B0-----:R0:W-:Y:S06]  /*0220*/  @P0 STG.E desc[UR8][R2.64], R5 ;  /* 0x0000000502000986 */ /* 0x0011ec000c101908 */
[----:B------:R-:W-:Y:S05]  /*0230*/  @!P1 EXIT ;  /* 0x000000000000994d */ /* 0x000fea0003800000 */
[----:B0-----:R-:W0:Y:S02]  /*0240*/  LDC R5, c[0x0][0x390] ;  /* 0x0000e400ff057b82 */ /* 0x001e240000000800 */
[----:B0-----:R-:W-:Y:S01]  /*0250*/  STG.E desc[UR8][R2.64+0x400], R5 ;  /* 0x0004000502007986 */ /* 0x001fe2000c101908 */
[----:B------:R-:W-:Y:S05]  /*0260*/  EXIT ;  /* 0x000000000000794d */ /* 0x000fea0003800000 */
.L_x_3:
        /* <DEDUP_REMOVED lines=9> */
.L_x_9:


//--------------------- .text._ZN3cub18CUB_300001_SM_10006detail8for_each13static_kernelINS2_12policy_hub_t12policy_500_tEmN6thrust24THRUST_300001_SM_1000_NS8cuda_cub6__fill7functorINS7_6detail15normal_iteratorINS7_10device_ptrIfEEEEfEEEEvT0_T1_ --------------------------
	.section	.text._ZN3cub18CUB_300001_SM_10006detail8for_each13static_kernelINS2_12policy_hub_t12policy_500_tEmN6thrust24THRUST_300001_SM_1000_NS8cuda_cub6__fill7functorINS7_6detail15normal_iteratorINS7_10device_ptrIfEEEEfEEEEvT0_T1_,"ax",@progbits
	.align	128
        .global         _ZN3cub18CUB_300001_SM_10006detail8for_each13static_kernelINS2_12policy_hub_t12policy_500_tEmN6thrust24THRUST_300001_SM_1000_NS8cuda_cub6__fill7functorINS7_6detail15normal_iteratorINS7_10device_ptrIfEEEEfEEEEvT0_T1_
        .type           _ZN3cub18CUB_300001_SM_10006detail8for_each13static_kernelINS2_12policy_hub_t12policy_500_tEmN6thrust24THRUST_300001_SM_1000_NS8cuda_cub6__fill7functorINS7_6detail15normal_iteratorINS7_10device_ptrIfEEEEfEEEEvT0_T1_,@function
        .size           _ZN3cub18CUB_300001_SM_10006detail8for_each13static_kernelINS2_12policy_hub_t12policy_500_tEmN6thrust24THRUST_300001_SM_1000_NS8cuda_cub6__fill7functorINS7_6detail15normal_iteratorINS7_10device_ptrIfEEEEfEEEEvT0_T1_,(.L_x_10 - _ZN3cub18CUB_300001_SM_10006detail8for_each13static_kernelINS2_12policy_hub_t12policy_500_tEmN6thrust24THRUST_300001_SM_1000_NS8cuda_cub6__fill7functorINS7_6detail15normal_iteratorINS7_10device_ptrIfEEEEfEEEEvT0_T1_)
        .other          _ZN3cub18CUB_300001_SM_10006detail8for_each13static_kernelINS2_12policy_hub_t12policy_500_tEmN6thrust24THRUST_300001_SM_1000_NS8cuda_cub6__fill7functorINS7_6detail15normal_iteratorINS7_10device_ptrIfEEEEfEEEEvT0_T1_,@"STO_CUDA_ENTRY STV_DEFAULT"
_ZN3cub18CUB_300001_SM_10006detail8for_each13static_kernelINS2_12policy_hub_t12policy_500_tEmN6thrust24THRUST_300001_SM_1000_NS8cuda_cub6__fill7functorINS7_6detail15normal_iteratorINS7_10device_ptrIfEEEEfEEEEvT0_T1_:
.text._ZN3cub18CUB_300001_SM_10006detail8for_each13static_kernelINS2_12policy_hub_t12policy_500_tEmN6thrust24THRUST_300001_SM_1000_NS8cuda_cub6__fill7functorINS7_6detail15normal_iteratorINS7_10device_ptrIfEEEEfEEEEvT0_T1_:
        /* <DEDUP_REMOVED lines=20> */
.L_x_4:
        /* <DEDUP_REMOVED lines=19> */
.L_x_5:
        /* <DEDUP_REMOVED lines=9> */
.L_x_10:


//--------------------- .text._ZN3cub18CUB_300001_SM_10006detail11EmptyKernelIvEEvv --------------------------
	.section	.text._ZN3cub18CUB_300001_SM_10006detail11EmptyKernelIvEEvv,"ax",@progbits
	.align	128
        .global         _ZN3cub18CUB_300001_SM_10006detail11EmptyKernelIvEEvv
        .type           _ZN3cub18CUB_300001_SM_10006detail11EmptyKernelIvEEvv,@function
        .size           _ZN3cub18CUB_300001_SM_10006detail11EmptyKernelIvEEvv,(.L_x_11 - _ZN3cub18CUB_300001_SM_10006detail11EmptyKernelIvEEvv)
        .other          _ZN3cub18CUB_300001_SM_10006detail11EmptyKernelIvEEvv,@"STO_CUDA_ENTRY STV_DEFAULT"
_ZN3cub18CUB_300001_SM_10006detail11EmptyKernelIvEEvv:
.text._ZN3cub18CUB_300001_SM_10006detail11EmptyKernelIvEEvv:
[----:B------:R-:W-:Y:S01]  /*0000*/  LDC R1, c[0x0][0x37c] ;  /* 0x0000df00ff017b82 */ /* 0x000fe20000000800 */
[----:B------:R-:W-:Y:S05]  /*0010*/  EXIT ;  /* 0x000000000000794d */ /* 0x000fea0003800000 */
.L_x_6:
        /* <DEDUP_REMOVED lines=14> */
.L_x_11:


//--------------------- .text._Z6kernelPfS_       --------------------------
	.section	.text._Z6kernelPfS_,"ax",@progbits
	.align	128
        .global         _Z6kernelPfS_
        .type           _Z6kernelPfS_,@function
        .size           _Z6kernelPfS_,(.L_x_12 - _Z6kernelPfS_)
        .other          _Z6kernelPfS_,@"STO_CUDA_ENTRY STV_DEFAULT"
_Z6kernelPfS_:
.text._Z6kernelPfS_:
[----:B------:R-:W-:Y:S01]  /*0000*/  LDC R1, c[0x0][0x37c] ;  /* 0x0000df00ff017b82 */ /* 0x000fe20000000800 */
[----:B------:R-:W0:Y:S07]  /*0010*/  S2R R7, SR_CTAID.X ;  /* 0x0000000000077919 */ /* 0x000e2e0000002500 */
[----:B------:R-:W1:Y:S01]  /*0020*/  LDC.64 R2, c[0x0][0x388] ;  /* 0x0000e200ff027b82 */ /* 0x000e620000000a00 */
[----:B------:R-:W0:Y:S01]  /*0030*/  LDCU UR6, c[0x0][0x360] ;  /* 0x00006c00ff0677ac */ /* 0x000e220008000800 */
[----:B------:R-:W0:Y:S01]  /*0040*/  S2R R0, SR_TID.X ;  /* 0x0000000000007919 */ /* 0x000e220000002100 */
[----:B------:R-:W2:Y:S05]  /*0050*/  LDCU.64 UR4, c[0x0][0x358] ;  /* 0x00006b00ff0477ac */ /* 0x000eaa0008000a00 */
[----:B------:R-:W3:Y:S01]  /*0060*/  LDC.64 R4, c[0x0][0x380] ;  /* 0x0000e000ff047b82 */ /* 0x000ee20000000a00 */
[----:B0-----:R-:W-:-:S04]  /*0070*/  IMAD R7, R7, UR6, R0 ;  /* 0x0000000607077c24 */ /* 0x001fc8000f8e0200 */
[----:B-1----:R-:W-:-:S04]  /*0080*/  IMAD.WIDE.U32 R2, R7, 0x4, R2 ;  /* 0x0000000407027825 */ /* 0x002fc800078e0002 */
[----:B---3--:R-:W-:Y:S02]  /*0090*/  IMAD.WIDE.U32 R4, R7, 0x4, R4 ;  /* 0x0000000407047825 */ /* 0x008fe400078e0004 */
[----:B--2---:R-:W2:Y:S04]  /*00a0*/  LDG.E R2, desc[UR4][R2.64] ;  /* 0x0000000402027981 */ /* 0x004ea8000c1e1900 */
[----:B------:R-:W2:Y:S02]  /*00b0*/  LDG.E R7, desc[UR4][R4.64] ;  /* 0x0000000404077981 */ /* 0x000ea4000c1e1900 */
[----:B--2---:R-:W-:-:S05]  /*00c0*/  FADD R7, R2, R7 ;  /* 0x0000000702077221 */ /* 0x004fca0000000000 */
[----:B------:R-:W-:Y:S01]  /*00d0*/  STG.E desc[UR4][R4.64], R7 ;  /* 0x0000000704007986 */ /* 0x000fe2000c101904 */
[----:B------:R-:W-:Y:S05]  /*00e0*/  EXIT ;  /* 0x000000000000794d */ /* 0x000fea0003800000 */
.L_x_7:
        /* <DEDUP_REMOVED lines=9> */
.L_x_12:


//--------------------- .nv.shared.reserved.0     --------------------------
	.section	.nv.shared.reserved.0,"aw",@nobits
	.weak		__nv_reservedSMEM_offset_0_alias
	.size		__nv_reservedSMEM_offset_0_alias, 0, 64
	.other		__nv_reservedSMEM_offset_0_alias,@"STO_CUDA_RESERVED_SHARED STV_DEFAULT"
__nv_reservedSMEM_offset_0_alias:
	.zero		0
	.zero		64


//--------------------- .nv.global                --------------------------
	.section	.nv.global,"aw",@nobits
.nv.global:
	.type		_ZN34_INTERNAL_6019475f_4_k_cu_d4fcf3aa6thrust24THRUST_300001_SM_1000_NS3seqE,@object
	.size		_ZN34_INTERNAL_6019475f_4_k_cu_d4fcf3aa6thrust24THRUST_300001_SM_1000_NS3seqE,(_ZN34_INTERNAL_6019475f_4_k_cu_d4fcf3aa4cuda3std3__48in_placeE - _ZN34_INTERNAL_6019475f_4_k_cu_d4fcf3aa6thrust24THRUST_300001_SM_1000_NS3seqE)
_ZN34_INTERNAL_6019475f_4_k_cu_d4fcf3aa6thrust24THRUST_300001_SM_1000_NS3seqE:
	.zero		1
	.type		_ZN34_INTERNAL_6019475f_4_k_cu_d4fcf3aa4cuda3std3__48in_placeE,@object
	.size		_ZN34_INTERNAL_6019475f_4_k_cu_d4fcf3aa4cuda3std3__48in_placeE,(_ZN34_INTERNAL_6019475f_4_k_cu_d4fcf3aa4cuda3std6ranges3__45__cpo4sizeE - _ZN34_INTERNAL_6019475f_4_k_cu_d4fcf3aa4cuda3std3__48in_placeE)
_ZN34_INTERNAL_6019475f_4_k_cu_d4fcf3aa4cuda3std3__48in_placeE:
	.zero		1
	.type		_ZN34_INTERNAL_6019475f_4_k_cu_d4fcf3aa4cuda3std6ranges3__45__cpo4sizeE,@object
	.size		_ZN34_INTERNAL_6019475f_4_k_cu_d4fcf3aa4cuda3std6ranges3__45__cpo4sizeE,(_ZN34_INTERNAL_6019475f_4_k_cu_d4fcf3aa6thrust24THRUST_300001_SM_1000_NS12placeholders2_3E - _ZN34_INTERNAL_6019475f_4_k_cu_d4fcf3aa4cuda3std6ranges3__45__cpo4sizeE)
_ZN34_INTERNAL_6019475f_4_k_cu_d4fcf3aa4cuda3std6ranges3__45__cpo4sizeE:
	.zero		1
	.type		_ZN34_INTERNAL_6019475f_4_k_cu_d4fcf3aa6thrust24THRUST_300001_SM_1000_NS12placeholders2_3E,@object
	.size		_ZN34_INTERNAL_6019475f_4_k_cu_d4fcf3aa6thrust24THRUST_300001_SM_1000_NS12placeholders2_3E,(_ZN34_INTERNAL_6019475f_4_k_cu_d4fcf3aa4cuda3std3__45__cpo6cbeginE - _ZN34_INTERNAL_6019475f_4_k_cu_d4fcf3aa6thrust24THRUST_300001_SM_1000_NS12placeholders2_3E)
_ZN34_INTERNAL_6019475f_4_k_cu_d4fcf3aa6thrust24THRUST_300001_SM_1000_NS12placeholders2_3E:
	.zero		1
	.type		_ZN34_INTERNAL_6019475f_4_k_cu_d4fcf3aa4cuda3std3__45__cpo6cbeginE,@object
	.size		_ZN34_INTERNAL_6019475f_4_k_cu_d4fcf3aa4cuda3std3__45__cpo6cbeginE,(_ZN34_INTERNAL_6019475f_4_k_cu_d4fcf3aa4cuda3std6ranges3__45__cpo6cbeginE - _ZN34_INTERNAL_6019475f_4_k_cu_d4fcf3aa4cuda3std3__45__cpo6cbeginE)
_ZN34_INTERNAL_6019475f_4_k_cu_d4fcf3aa4cuda3std3__45__cpo6cbeginE:
	.zero		1
	.type		_ZN34_INTERNAL_6019475f_4_k_cu_d4fcf3aa4cuda3std6ranges3__45__cpo6cbeginE,@object
	.size		_ZN34_INTERNAL_6019475f_4_k_cu_d4fcf3aa4cuda3std6ranges3__45__cpo6cbeginE,(_ZN34_INTERNAL_6019475f_4_k_cu_d4fcf3aa6thrust24THRUST_300001_SM_1000_NS12placeholders2_7E - _ZN34_INTERNAL_6019475f_4_k_cu_d4fcf3aa4cuda3std6ranges3__45__cpo6cbeginE)
_ZN34_INTERNAL_6019475f_4_k_cu_d4fcf3aa4cuda3std6ranges3__45__cpo6cbeginE:
	.zero		1
	.type		_ZN34_INTERNAL_6019475f_4_k_cu_d4fcf3aa6thrust24THRUST_300001_SM_1000_NS12placeholders2_7E,@object
	.size		_ZN34_INTERNAL_6019475f_4_k_cu_d4fcf3aa6thrust24THRUST_300001_SM_1000_NS12placeholders2_7E,(_ZN34_INTERNAL_6019475f_4_k_cu_d4fcf3aa4cuda3std3__45__cpo7crbeginE - _ZN34_INTERNAL_6019475f_4_k_cu_d4fcf3aa6thrust24THRUST_300001_SM_1000_NS12placeholders2_7E)
_ZN34_INTERNAL_6019475f_4_k_cu_d4fcf3aa6thrust24THRUST_300001_SM_1000_NS12placeholders2_7E:
	.zero		1
	.type		_ZN34_INTERNAL_6019475f_4_k_cu_d4fcf3aa4cuda3std3__45__cpo7crbeginE,@object
	.size		_ZN34_INTERNAL_6019475f_4_k_cu_d4fcf3aa4cuda3std3__45__cpo7crbeginE,(_ZN34_INTERNAL_6019475f_4_k_cu_d4fcf3aa4cuda3std6ranges3__45__cpo4nextE - _ZN34_INTERNAL_6019475f_4_k_cu_d4fcf3aa4cuda3std3__45__cpo7crbeginE)
_ZN34_INTERNAL_6019475f_4_k_cu_d4fcf3aa4cuda3std3__45__cpo7crbeginE:
	.zero		1
	.type		_ZN34_INTERNAL_6019475f_4_k_cu_d4fcf3aa4cuda3std6ranges3__45__cpo4nextE,@object
	.size		_ZN34_INTERNAL_6019475f_4_k_cu_d4fcf3aa4cuda3std6ranges3__45__cpo4nextE,(_ZN34_INTERNAL_6019475f_4_k_cu_d4fcf3aa4cuda3std6ranges3__45__cpo4swapE - _ZN34_INTERNAL_6019475f_4_k_cu_d4fcf3aa4cuda3std6ranges3__45__cpo4nextE)
_ZN34_INTERNAL_6019475f_4_k_cu_d4fcf3aa4cuda3std6ranges3__45__cpo4nextE:
	.zero		1
	.type		_ZN34_INTERNAL_6019475f_4_k_cu_d4fcf3aa4cuda3std6ranges3__45__cpo4swapE,@object
	.size		_ZN34_INTERNAL_6019475f_4_k_cu_d4fcf3aa4cuda3std6ranges3__45__cpo4swapE,(_ZN34_INTERNAL_6019475f_4_k_cu_d4fcf3aa6thrust24THRUST_300001_SM_1000_NS8cuda_cub10par_nosyncE - _ZN34_INTERNAL_6019475f_4_k_cu_d4fcf3aa4cuda3std6ranges3__45__cpo4swapE)
_ZN34_INTERNAL_6019475f_4_k_cu_d4fcf3aa4cuda3std6ranges3__45__cpo4swapE:
	.zero		1
	.type		_ZN34_INTERNAL_6019475f_4_k_cu_d4fcf3aa6thrust24THRUST_300001_SM_1000_NS8cuda_cub10par_nosyncE,@object
	.size		_ZN34_INTERNAL_6019475f_4_k_cu_d4fcf3aa6thrust24THRUST_300001_SM_1000_NS8cuda_cub10par_nosyncE,(_ZN34_INTERNAL_6019475f_4_k_cu_d4fcf3aa6thrust24THRUST_300001_SM_1000_NS12placeholders2_9E - _ZN34_INTERNAL_6019475f_4_k_cu_d4fcf3aa6thrust24THRUST_300001_SM_1000_NS8cuda_cub10par_nosyncE)
_ZN34_INTERNAL_6019475f_4_k_cu_d4fcf3aa6thrust24THRUST_300001_SM_1000_NS8cuda_cub10par_nosyncE:
	.zero		1
	.type		_ZN34_INTERNAL_6019475f_4_k_cu_d4fcf3aa6thrust24THRUST_300001_SM_1000_NS12placeholders2_9E,@object
	.size		_ZN34_INTERNAL_6019475f_4_k_cu_d4fcf3aa6thrust24THRUST_300001_SM_1000_NS12placeholders2_9E,(_ZN34_INTERNAL_6019475f_4_k_cu_d4fcf3aa4cuda3std3__436_GLOBAL__N__6019475f_4_k_cu_d4fcf3aa6ignoreE - _ZN34_INTERNAL_6019475f_4_k_cu_d4fcf3aa6thrust24THRUST_300001_SM_1000_NS12placeholders2_9E)
_ZN34_INTERNAL_6019475f_4_k_cu_d4fcf3aa6thrust24THRUST_300001_SM_1000_NS12placeholders2_9E:
	.zero		1
	.type		_ZN34_INTERNAL_6019475f_4_k_cu_d4fcf3aa4cuda3std3__436_GLOBAL__N__6019475f_4_k_cu_d4fcf3aa6ignoreE,@object
	.size		_ZN34_INTERNAL_6019475f_4_k_cu_d4fcf3aa4cuda3std3__436_GLOBAL__N__6019475f_4_k_cu_d4fcf3aa6ignoreE,(_ZN34_INTERNAL_6019475f_4_k_cu_d4fcf3aa4cuda3std6ranges3__45__cpo4dataE - _ZN34_INTERNAL_6019475f_4_k_cu_d4fcf3aa4cuda3std3__436_GLOBAL__N__6019475f_4_k_cu_d4fcf3aa6ignoreE)
_ZN34_INTERNAL_6019475f_4_k_cu_d4fcf3aa4cuda3std3__436_GLOBAL__N__6019475f_4_k_cu_d4fcf3aa6ignoreE:
	.zero		1
	.type		_ZN34_INTERNAL_6019475f_4_k_cu_d4fcf3aa4cuda3std6ranges3__45__cpo4dataE,@object
	.size		_ZN34_INTERNAL_6019475f_4_k_cu_d4fcf3aa4cuda3std6ranges3__45__cpo4dataE,(_ZN34_INTERNAL_6019475f_4_k_cu_d4fcf3aa6thrust24THRUST_300001_SM_1000_NS12placeholders2_1E - _ZN34_INTERNAL_6019475f_4_k_cu_d4fcf3aa4cuda3std6ranges3__45__cpo4dataE)
_ZN34_INTERNAL_6019475f_4_k_cu_d4fcf3aa4cuda3std6ranges3__45__cpo4dataE:
	.zero		1
	.type		_ZN34_INTERNAL_6019475f_4_k_cu_d4fcf3aa6thrust24THRUST_300001_SM_1000_NS12placeholders2_1E,@object
	.size		_ZN34_INTERNAL_6019475f_4_k_cu_d4fcf3aa6thrust24THRUST_300001_SM_1000_NS12placeholders2_1E,(_ZN34_INTERNAL_6019475f_4_k_cu_d4fcf3aa4cuda3std3__45__cpo5beginE - _ZN34_INTERNAL_6019475f_4_k_cu_d4fcf3aa6thrust24THRUST_300001_SM_1000_NS12placeholders2_1E)
_ZN34_INTERNAL_6019475f_4_k_cu_d4fcf3aa6thrust24THRUST_300001_SM_1000_NS12placeholders2_1E:
	.zero		1
	.type		_ZN34_INTERNAL_6019475f_4_k_cu_d4fcf3aa4cuda3std3__45__cpo5beginE,@object
	.size		_ZN34_INTERNAL_6019475f_4_k_cu_d4fcf3aa4cuda3std3__45__cpo5beginE,(_ZN34_INTERNAL_6019475f_4_k_cu_d4fcf3aa4cuda3std6ranges3__45__cpo5beginE - _ZN34_INTERNAL_6019475f_4_k_cu_d4fcf3aa4cuda3std3__45__cpo5beginE)
_ZN34_INTERNAL_6019475f_4_k_cu_d4fcf3aa4cuda3std3__45__cpo5beginE:
	.zero		1
	.type		_ZN34_INTERNAL_6019475f_4_k_cu_d4fcf3aa4cuda3std6ranges3__45__cpo5beginE,@object
	.size		_ZN34_INTERNAL_6019475f_4_k_cu_d4fcf3aa4cuda3std6ranges3__45__cpo5beginE,(_ZN34_INTERNAL_6019475f_4_k_cu_d4fcf3aa6thrust24THRUST_300001_SM_1000_NS12placeholders2_5E - _ZN34_INTERNAL_6019475f_4_k_cu_d4fcf3aa4cuda3std6ranges3__45__cpo5beginE)
_ZN34_INTERNAL_6019475f_4_k_cu_d4fcf3aa4cuda3std6ranges3__45__cpo5beginE:
	.zero		1
	.type		_ZN34_INTERNAL_6019475f_4_k_cu_d4fcf3aa6thrust24THRUST_300001_SM_1000_NS12placeholders2_5E,@object
	.size		_ZN34_INTERNAL_6019475f_4_k_cu_d4fcf3aa6thrust24THRUST_300001_SM_1000_NS12placeholders2_5E,(_ZN34_INTERNAL_6019475f_4_k_cu_d4fcf3aa4cuda3std3__45__cpo6rbeginE - _ZN34_INTERNAL_6019475f_4_k_cu_d4fcf3aa6thrust24THRUST_300001_SM_1000_NS12placeholders2_5E)
_ZN34_INTERNAL_6019475f_4_k_cu_d4fcf3aa6thrust24THRUST_300001_SM_1000_NS12placeholders2_5E:
	.zero		1
	.type		_ZN34_INTERNAL_6019475f_4_k_cu_d4fcf3aa4cuda3std3__45__cpo6rbeginE,@object
	.size		_ZN34_INTERNAL_6019475f_4_k_cu_d4fcf3aa4cuda3std3__45__cpo6rbeginE,(_ZN34_INTERNAL_6019475f_4_k_cu_d4fcf3aa4cuda3std6ranges3__45__cpo7advanceE - _ZN34_INTERNAL_6019475f_4_k_cu_d4fcf3aa4cuda3std3__45__cpo6rbeginE)
_ZN34_INTERNAL_6019475f_4_k_cu_d4fcf3aa4cuda3std3__45__cpo6rbeginE:
	.zero		1
	.type		_ZN34_INTERNAL_6019475f_4_k_cu_d4fcf3aa4cuda3std6ranges3__45__cpo7advanceE,@object
	.size		_ZN34_INTERNAL_6019475f_4_k_cu_d4fcf3aa4cuda3std6ranges3__45__cpo7advanceE,(_ZN34_INTERNAL_6019475f_4_k_cu_d4fcf3aa4cuda3std3__47nulloptE - _ZN34_INTERNAL_6019475f_4_k_cu_d4fcf3aa4cuda3std6ranges3__45__cpo7advanceE)
_ZN34_INTERNAL_6019475f_4_k_cu_d4fcf3aa4cuda3std6ranges3__45__cpo7advanceE:
	.zero		1
	.type		_ZN34_INTERNAL_6019475f_4_k_cu_d4fcf3aa4cuda3std3__47nulloptE,@object
	.size		_ZN34_INTERNAL_6019475f_4_k_cu_d4fcf3aa4cuda3std3__47nulloptE,(_ZN34_INTERNAL_6019475f_4_k_cu_d4fcf3aa4cuda3std6ranges3__45__cpo8distanceE - _ZN34_INTERNAL_6019475f_4_k_cu_d4fcf3aa4cuda3std3__47nulloptE)
_ZN34_INTERNAL_6019475f_4_k_cu_d4fcf3aa4cuda3std3__47nulloptE:
	.zero		1
	.type		_ZN34_INTERNAL_6019475f_4_k_cu_d4fcf3aa4cuda3std6ranges3__45__cpo8distanceE,@object
	.size		_ZN34_INTERNAL_6019475f_4_k_cu_d4fcf3aa4cuda3std6ranges3__45__cpo8distanceE,(_ZN34_INTERNAL_6019475f_4_k_cu_d4fcf3aa6thrust24THRUST_300001_SM_1000_NS12placeholders3_10E - _ZN34_INTERNAL_6019475f_4_k_cu_d4fcf3aa4cuda3std6ranges3__45__cpo8distanceE)
_ZN34_INTERNAL_6019475f_4_k_cu_d4fcf3aa4cuda3std6ranges3__45__cpo8distanceE:
	.zero		1
	.type		_ZN34_INTERNAL_6019475f_4_k_cu_d4fcf3aa6thrust24THRUST_300001_SM_1000_NS12placeholders3_10E,@object
	.size		_ZN34_INTERNAL_6019475f_4_k_cu_d4fcf3aa6thrust24THRUST_300001_SM_1000_NS12placeholders3_10E,(_ZN34_INTERNAL_6019475f_4_k_cu_d4fcf3aa4cuda3std3__419piecewise_constructE - _ZN34_INTERNAL_6019475f_4_k_cu_d4fcf3aa6thrust24THRUST_300001_SM_1000_NS12placeholders3_10E)
_ZN34_INTERNAL_6019475f_4_k_cu_d4fcf3aa6thrust24THRUST_300001_SM_1000_NS12placeholders3_10E:
	.zero		1
	.type		_ZN34_INTERNAL_6019475f_4_k_cu_d4fcf3aa4cuda3std3__419piecewise_constructE,@object
	.size		_ZN34_INTERNAL_6019475f_4_k_cu_d4fcf3aa4cuda3std3__419piecewise_constructE,(_ZN34_INTERNAL_6019475f_4_k_cu_d4fcf3aa4cuda3std6ranges3__45__cpo5cdataE - _ZN34_INTERNAL_6019475f_4_k_cu_d4fcf3aa4cuda3std3__419piecewise_constructE)
_ZN34_INTERNAL_6019475f_4_k_cu_d4fcf3aa4cuda3std3__419piecewise_constructE:
	.zero		1
	.type		_ZN34_INTERNAL_6019475f_4_k_cu_d4fcf3aa4cuda3std6ranges3__45__cpo5cdataE,@object
	.size		_ZN34_INTERNAL_6019475f_4_k_cu_d4fcf3aa4cuda3std6ranges3__45__cpo5cdataE,(_ZN34_INTERNAL_6019475f_4_k_cu_d4fcf3aa6thrust24THRUST_300001_SM_1000_NS12placeholders2_2E - _ZN34_INTERNAL_6019475f_4_k_cu_d4fcf3aa4cuda3std6ranges3__45__cpo5cdataE)
_ZN34_INTERNAL_6019475f_4_k_cu_d4fcf3aa4cuda3std6ranges3__45__cpo5cdataE:
	.zero		1
	.type		_ZN34_INTERNAL_6019475f_4_k_cu_d4fcf3aa6thrust24THRUST_300001_SM_1000_NS12placeholders2_2E,@object
	.size		_ZN34_INTERNAL_6019475f_4_k_cu_d4fcf3aa6thrust24THRUST_300001_SM_1000_NS12placeholders2_2E,(_ZN34_INTERNAL_6019475f_4_k_cu_d4fcf3aa4cuda3std3__45__cpo3endE - _ZN34_INTERNAL_6019475f_4_k_cu_d4fcf3aa6thrust24THRUST_300001_SM_1000_NS12placeholders2_2E)
_ZN34_INTERNAL_6019475f_4_k_cu_d4fcf3aa6thrust24THRUST_300001_SM_1000_NS12placeholders2_2E:
	.zero		1
	.type		_ZN34_INTERNAL_6019475f_4_k_cu_d4fcf3aa4cuda3std3__45__cpo3endE,@object
	.size		_ZN34_INTERNAL_6019475f_4_k_cu_d4fcf3aa4cuda3std3__45__cpo3endE,(_ZN34_INTERNAL_6019475f_4_k_cu_d4fcf3aa4cuda3std6ranges3__45__cpo3endE - _ZN34_INTERNAL_6019475f_4_k_cu_d4fcf3aa4cuda3std3__45__cpo3endE)
_ZN34_INTERNAL_6019475f_4_k_cu_d4fcf3aa4cuda3std3__45__cpo3endE:
	.zero		1
	.type		_ZN34_INTERNAL_6019475f_4_k_cu_d4fcf3aa4cuda3std6ranges3__45__cpo3endE,@object
	.size		_ZN34_INTERNAL_6019475f_4_k_cu_d4fcf3aa4cuda3std6ranges3__45__cpo3endE,(_ZN34_INTERNAL_6019475f_4_k_cu_d4fcf3aa6thrust24THRUST_300001_SM_1000_NS12placeholders2_6E - _ZN34_INTERNAL_6019475f_4_k_cu_d4fcf3aa4cuda3std6ranges3__45__cpo3endE)
_ZN34_INTERNAL_6019475f_4_k_cu_d4fcf3aa4cuda3std6ranges3__45__cpo3endE:
	.zero		1
	.type		_ZN34_INTERNAL_6019475f_4_k_cu_d4fcf3aa6thrust24THRUST_300001_SM_1000_NS12placeholders2_6E,@object
	.size		_ZN34_INTERNAL_6019475f_4_k_cu_d4fcf3aa6thrust24THRUST_300001_SM_1000_NS12placeholders2_6E,(_ZN34_INTERNAL_6019475f_4_k_cu_d4fcf3aa4cuda3std3__45__cpo4rendE - _ZN34_INTERNAL_6019475f_4_k_cu_d4fcf3aa6thrust24THRUST_300001_SM_1000_NS12placeholders2_6E)
_ZN34_INTERNAL_6019475f_4_k_cu_d4fcf3aa6thrust24THRUST_300001_SM_1000_NS12placeholders2_6E:
	.zero		1
	.type		_ZN34_INTERNAL_6019475f_4_k_cu_d4fcf3aa4cuda3std3__45__cpo4rendE,@object
	.size		_ZN34_INTERNAL_6019475f_4_k_cu_d4fcf3aa4cuda3std3__45__cpo4rendE,(_ZN34_INTERNAL_6019475f_4_k_cu_d4fcf3aa4cuda3std6ranges3__45__cpo9iter_swapE - _ZN34_INTERNAL_6019475f_4_k_cu_d4fcf3aa4cuda3std3__45__cpo4rendE)
_ZN34_INTERNAL_6019475f_4_k_cu_d4fcf3aa4cuda3std3__45__cpo4rendE:
	.zero		1
	.type		_ZN34_INTERNAL_6019475f_4_k_cu_d4fcf3aa4cuda3std6ranges3__45__cpo9iter_swapE,@object
	.size		_ZN34_INTERNAL_6019475f_4_k_cu_d4fcf3aa4cuda3std6ranges3__45__cpo9iter_swapE,(_ZN34_INTERNAL_6019475f_4_k_cu_d4fcf3aa4cuda3std3__48unexpectE - _ZN34_INTERNAL_6019475f_4_k_cu_d4fcf3aa4cuda3std6ranges3__45__cpo9iter_swapE)
_ZN34_INTERNAL_6019475f_4_k_cu_d4fcf3aa4cuda3std6ranges3__45__cpo9iter_swapE:
	.zero		1
	.type		_ZN34_INTERNAL_6019475f_4_k_cu_d4fcf3aa4cuda3std3__48unexpectE,@object
	.size		_ZN34_INTERNAL_6019475f_4_k_cu_d4fcf3aa4cuda3std3__48unexpectE,(_ZN34_INTERNAL_6019475f_4_k_cu_d4fcf3aa6thrust24THRUST_300001_SM_1000_NS8cuda_cub3parE - _ZN34_INTERNAL_6019475f_4_k_cu_d4fcf3aa4cuda3std3__48unexpectE)
_ZN34_INTERNAL_6019475f_4_k_cu_d4fcf3aa4cuda3std3__48unexpectE:
	.zero		1
	.type		_ZN34_INTERNAL_6019475f_4_k_cu_d4fcf3aa6thrust24THRUST_300001_SM_1000_NS8cuda_cub3parE,@object
	.size		_ZN34_INTERNAL_6019475f_4_k_cu_d4fcf3aa6thrust24THRUST_300001_SM_1000_NS8cuda_cub3parE,(_ZN34_INTERNAL_6019475f_4_k_cu_d4fcf3aa6thrust24THRUST_300001_SM_1000_NS12placeholders2_4E - _ZN34_INTERNAL_6019475f_4_k_cu_d4fcf3aa6thrust24THRUST_300001_SM_1000_NS8cuda_cub3parE)
_ZN34_INTERNAL_6019475f_4_k_cu_d4fcf3aa6thrust24THRUST_300001_SM_1000_NS8cuda_cub3parE:
	.zero		1
	.type		_ZN34_INTERNAL_6019475f_4_k_cu_d4fcf3aa6thrust24THRUST_300001_SM_1000_NS12placeholders2_4E,@object
	.size		_ZN34_INTERNAL_6019475f_4_k_cu_d4fcf3aa6thrust24THRUST_300001_SM_1000_NS12placeholders2_4E,(_ZN34_INTERNAL_6019475f_4_k_cu_d4fcf3aa4cuda3std3__45__cpo4cendE - _ZN34_INTERNAL_6019475f_4_k_cu_d4fcf3aa6thrust24THRUST_300001_SM_1000_NS12placeholders2_4E)
_ZN34_INTERNAL_6019475f_4_k_cu_d4fcf3aa6thrust24THRUST_300001_SM_1000_NS12placeholders2_4E:
	.zero		1
	.type		_ZN34_INTERNAL_6019475f_4_k_cu_d4fcf3aa4cuda3std3__45__cpo4cendE,@object
	.size		_ZN34_INTERNAL_6019475f_4_k_cu_d4fcf3aa4cuda3std3__45__cpo4cendE,(_ZN34_INTERNAL_6019475f_4_k_cu_d4fcf3aa4cuda3std6ranges3__45__cpo4cendE - _ZN34_INTERNAL_6019475f_4_k_cu_d4fcf3aa4cuda3std3__45__cpo4cendE)
_ZN34_INTERNAL_6019475f_4_k_cu_d4fcf3aa4cuda3std3__45__cpo4cendE:
	.zero		1
	.type		_ZN34_INTERNAL_6019475f_4_k_cu_d4fcf3aa4cuda3std6ranges3__45__cpo4cendE,@object
	.size		_ZN34_INTERNAL_6019475f_4_k_cu_d4fcf3aa4cuda3std6ranges3__45__cpo4cendE,(_ZN34_INTERNAL_6019475f_4_k_cu_d4fcf3aa4cuda3std3__420unreachable_sentinelE - _ZN34_INTERNAL_6019475f_4_k_cu_d4fcf3aa4cuda3std6ranges3__45__cpo4cendE)
_ZN34_INTERNAL_6019475f_4_k_cu_d4fcf3aa4cuda3std6ranges3__45__cpo4cendE:
	.zero		1
	.type		_ZN34_INTERNAL_6019475f_4_k_cu_d4fcf3aa4cuda3std3__420unreachable_sentinelE,@object
	.size		_ZN34_INTERNAL_6019475f_4_k_cu_d4fcf3aa4cuda3std3__420unreachable_sentinelE,(_ZN34_INTERNAL_6019475f_4_k_cu_d4fcf3aa4cuda3std6ranges3__45__cpo5ssizeE - _ZN34_INTERNAL_6019475f_4_k_cu_d4fcf3aa4cuda3std3__420unreachable_sentinelE)
_ZN34_INTERNAL_6019475f_4_k_cu_d4fcf3aa4cuda3std3__420unreachable_sentinelE:
	.zero		1
	.type		_ZN34_INTERNAL_6019475f_4_k_cu_d4fcf3aa4cuda3std6ranges3__45__cpo5ssizeE,@object
	.size		_ZN34_INTERNAL_6019475f_4_k_cu_d4fcf3aa4cuda3std6ranges3__45__cpo5ssizeE,(_ZN34_INTERNAL_6019475f_4_k_cu_d4fcf3aa6thrust24THRUST_300001_SM_1000_NS12placeholders2_8E - _ZN34_INTERNAL_6019475f_4_k_cu_d4fcf3aa4cuda3std6ranges3__45__cpo5ssizeE)
_ZN34_INTERNAL_6019475f_4_k_cu_d4fcf3aa4cuda3std6ranges3__45__cpo5ssizeE:
	.zero		1
	.type		_ZN34_INTERNAL_6019475f_4_k_cu_d4fcf3aa6thrust24THRUST_300001_SM_1000_NS12placeholders2_8E,@object
	.size		_ZN34_INTERNAL_6019475f_4_k_cu_d4fcf3aa6thrust24THRUST_300001_SM_1000_NS12placeholders2_8E,(_ZN34_INTERNAL_6019475f_4_k_cu_d4fcf3aa4cuda3std3__45__cpo5crendE - _ZN34_INTERNAL_6019475f_4_k_cu_d4fcf3aa6thrust24THRUST_300001_SM_1000_NS12placeholders2_8E)
_ZN34_INTERNAL_6019475f_4_k_cu_d4fcf3aa6thrust24THRUST_300001_SM_1000_NS12placeholders2_8E:
	.zero		1
	.type		_ZN34_INTERNAL_6019475f_4_k_cu_d4fcf3aa4cuda3std3__45__cpo5crendE,@object
	.size		_ZN34_INTERNAL_6019475f_4_k_cu_d4fcf3aa4cuda3std3__45__cpo5crendE,(_ZN34_INTERNAL_6019475f_4_k_cu_d4fcf3aa4cuda3std6ranges3__45__cpo4prevE - _ZN34_INTERNAL_6019475f_4_k_cu_d4fcf3aa4cuda3std3__45__cpo5crendE)
_ZN34_INTERNAL_6019475f_4_k_cu_d4fcf3aa4cuda3std3__45__cpo5crendE:
	.zero		1
	.type		_ZN34_INTERNAL_6019475f_4_k_cu_d4fcf3aa4cuda3std6ranges3__45__cpo4prevE,@object
	.size		_ZN34_INTERNAL_6019475f_4_k_cu_d4fcf3aa4cuda3std6ranges3__45__cpo4prevE,(_ZN34_INTERNAL_6019475f_4_k_cu_d4fcf3aa4cuda3std6ranges3__45__cpo9iter_moveE - _ZN34_INTERNAL_6019475f_4_k_cu_d4fcf3aa4cuda3std6ranges3__45__cpo4prevE)
_ZN34_INTERNAL_6019475f_4_k_cu_d4fcf3aa4cuda3std6ranges3__45__cpo4prevE:
	.zero		1
	.type		_ZN34_INTERNAL_6019475f_4_k_cu_d4fcf3aa4cuda3std6ranges3__45__cpo9iter_moveE,@object
	.size		_ZN34_INTERNAL_6019475f_4_k_cu_d4fcf3aa4cuda3std6ranges3__45__cpo9iter_moveE,(_ZN34_INTERNAL_6019475f_4_k_cu_d4fcf3aa6thrust24THRUST_300001_SM_1000_NS6system6detail10sequential3seqE - _ZN34_INTERNAL_6019475f_4_k_cu_d4fcf3aa4cuda3std6ranges3__45__cpo9iter_moveE)
_ZN34_INTERNAL_6019475f_4_k_cu_d4fcf3aa4cuda3std6ranges3__45__cpo9iter_moveE:
	.zero		1
	.type		_ZN34_INTERNAL_6019475f_4_k_cu_d4fcf3aa6thrust24THRUST_300001_SM_1000_NS6system6detail10sequential3seqE,@object
	.size		_ZN34_INTERNAL_6019475f_4_k_cu_d4fcf3aa6thrust24THRUST_300001_SM_1000_NS6system6detail10sequential3seqE,(.L_31 - _ZN34_INTERNAL_6019475f_4_k_cu_d4fcf3aa6thrust24THRUST_300001_SM_1000_NS6system6detail10sequential3seqE)
_ZN34_INTERNAL_6019475f_4_k_cu_d4fcf3aa6thrust24THRUST_300001_SM_1000_NS6system6detail10sequential3seqE:
	.zero		1
.L_31:


//--------------------- .nv.constant0._ZN3cub18CUB_300001_SM_10006detail8for_each13static_kernelINS2_12policy_hub_t12policy_500_tElN6thrust24THRUST_300001_SM_1000_NS8cuda_cub6__fill7functorINS7_6detail15normal_iteratorINS7_10device_ptrIfEEEEfEEEEvT0_T1_ --------------------------
	.section	.nv.constant0._ZN3cub18CUB_300001_SM_10006detail8for_each13static_kernelINS2_12policy_hub_t12policy_500_tElN6thrust24THRUST_300001_SM_1000_NS8cuda_cub6__fill7functorINS7_6detail15normal_iteratorINS7_10device_ptrIfEEEEfEEEEvT0_T1_,"a",@progbits
	.sectionflags	@""
	.align	4
.nv.constant0._ZN3cub18CUB_300001_SM_10006detail8for_each13static_kernelINS2_12policy_hub_t12policy_500_tElN6thrust24THRUST_300001_SM_1000_NS8cuda_cub6__fill7functorINS7_6detail15normal_iteratorINS7_10device_ptrIfEEEEfEEEEvT0_T1_:
	.zero		920


//--------------------- .nv.constant0._ZN3cub18CUB_300001_SM_10006detail8for_each13static_kernelINS2_12policy_hub_t12policy_500_tEmN6thrust24THRUST_300001_SM_1000_NS8cuda_cub20__uninitialized_fill7functorINS7_10device_ptrIfEEfEEEEvT0_T1_ --------------------------
	.section	.nv.constant0._ZN3cub18CUB_300001_SM_10006detail8for_each13static_kernelINS2_12policy_hub_t12policy_500_tEmN6thrust24THRUST_300001_SM_1000_NS8cuda_cub20__uninitialized_fill7functorINS7_10device_ptrIfEEfEEEEvT0_T1_,"a",@progbits
	.sectionflags	@""
	.align	4
.nv.constant0._ZN3cub18CUB_300001_SM_10006detail8for_each13static_kernelINS2_12policy_hub_t12policy_500_tEmN6thrust24THRUST_300001_SM_1000_NS8cuda_cub20__uninitialized_fill7functorINS7_10device_ptrIfEEfEEEEvT0_T1_:
	.zero		920


//--------------------- .nv.constant0._ZN3cub18CUB_300001_SM_10006detail8for_each13static_kernelINS2_12policy_hub_t12policy_500_tEmN6thrust24THRUST_300001_SM_1000_NS8cuda_cub6__fill7functorINS7_6detail15normal_iteratorINS7_10device_ptrIfEEEEfEEEEvT0_T1_ --------------------------
	.section	.nv.constant0._ZN3cub18CUB_300001_SM_10006detail8for_each13static_kernelINS2_12policy_hub_t12policy_500_tEmN6thrust24THRUST_300001_SM_1000_NS8cuda_cub6__fill7functorINS7_6detail15normal_iteratorINS7_10device_ptrIfEEEEfEEEEvT0_T1_,"a",@progbits
	.sectionflags	@""
	.align	4
.nv.constant0._ZN3cub18CUB_300001_SM_10006detail8for_each13static_kernelINS2_12policy_hub_t12policy_500_tEmN6thrust24THRUST_300001_SM_1000_NS8cuda_cub6__fill7functorINS7_6detail15normal_iteratorINS7_10device_ptrIfEEEEfEEEEvT0_T1_:
	.zero		920


//--------------------- .nv.constant0._ZN3cub18CUB_300001_SM_10006detail11EmptyKernelIvEEvv --------------------------
	.section	.nv.constant0._ZN3cub18CUB_300001_SM_10006detail11EmptyKernelIvEEvv,"a",@progbits
	.sectionflags	@""
	.align	4
.nv.constant0._ZN3cub18CUB_300001_SM_10006detail11EmptyKernelIvEEvv:
	.zero		896


//--------------------- .nv.constant0._Z6kernelPfS_ --------------------------
	.section	.nv.constant0._Z6kernelPfS_,"a",@progbits
	.sectionflags	@""
	.align	4
.nv.constant0._Z6kernelPfS_:
	.zero		912


//--------------------- SYMBOLS --------------------------

	.type		.nv.reservedSmem.offset0,@object
	.size		.nv.reservedSmem.offset0,0x4
